// auto-generated by cutlass_sweep.gemm — config: {"arch": "sm_100", "cluster_m": 4, "cluster_n": 1, "dtype": "fp16", "dtype_b": "fp16", "layout": "tn", "stages": 3, "tile_k": 64, "tile_m": 128, "tile_n": 128}
#include "cutlass/cutlass.h"
#include "cutlass/gemm/collective/collective_builder.hpp"
#include "cutlass/gemm/device/gemm_universal_adapter.h"
#include "cutlass/gemm/kernel/gemm_universal.hpp"
#include "cutlass/epilogue/collective/collective_builder.hpp"

using ElemA = cutlass::half_t;
using ElemB = cutlass::half_t;
using ElemCD = cutlass::half_t;
using Acc  = float;
using TileShape    = cute::Shape<cute::_128, cute::_128, cute::_64>;
using ClusterShape = cute::Shape<cute::_4, cute::_1, cute::_1>;

using CollectiveEpilogue = typename cutlass::epilogue::collective::CollectiveBuilder<
    cutlass::arch::Sm100, cutlass::arch::OpClassTensorOp,
    TileShape, ClusterShape,
    cutlass::epilogue::collective::EpilogueTileAuto,
    Acc, Acc,
    ElemCD, cutlass::layout::RowMajor, 128 / cutlass::sizeof_bits<ElemCD>::value,
    ElemCD, cutlass::layout::RowMajor, 128 / cutlass::sizeof_bits<ElemCD>::value,
    cutlass::epilogue::collective::EpilogueScheduleAuto
  >::CollectiveOp;

using CollectiveMainloop = typename cutlass::gemm::collective::CollectiveBuilder<
    cutlass::arch::Sm100, cutlass::arch::OpClassTensorOp,
    ElemA, cutlass::layout::ColumnMajor, 128 / cutlass::sizeof_bits<ElemA>::value,
    ElemB, cutlass::layout::RowMajor, 128 / cutlass::sizeof_bits<ElemB>::value,
    Acc,
    TileShape, ClusterShape,
    cutlass::gemm::collective::StageCount<3>,
    cutlass::gemm::collective::KernelScheduleAuto
  >::CollectiveOp;

using GemmKernel = cutlass::gemm::kernel::GemmUniversal<
    cute::Shape<int,int,int,int>,
    CollectiveMainloop,
    CollectiveEpilogue
>;
using Gemm = cutlass::gemm::device::GemmUniversalAdapter<GemmKernel>;

// Force the device kernel symbol into the cubin without needing a host main.
auto* _anchor = &cutlass::device_kernel<GemmKernel>;


// ===== COMPILED SASS (sm_100a) =====

	.target	sm_100a

	.elftype	@"ET_EXEC"


//--------------------- .note.nv.tkinfo           --------------------------
	.section	.note.nv.tkinfo,"",@"SHT_NOTE"
	.sectionflags	@"SHF_NOTE_NV_TKINFO"
	.tkinfo
        /*0018*/ 	.word	0x00000002
        /*0030*/ 	.string	""
        /*0030*/ 	.string	"ptxas"
        /*0030*/ 	.string	"Cuda compilation tools, release 13.0, V13.0.88"
        /*0030*/ 	.string	"Build cuda_13.0.r13.0/compiler.36424714_0"
        /*0030*/ 	.string	"-arch sm_100a -m 64 "



//--------------------- .note.nv.cuinfo           --------------------------
	.section	.note.nv.cuinfo,"",@"SHT_NOTE"
	.sectionflags	@"SHF_NOTE_NV_CUINFO"
        /*0018*/ 	.short	0x0002
        /*001a*/ 	.short	0x0064
        /*001c*/ 	.short	0x0082
	.zero		2


//--------------------- .nv.info                  --------------------------
	.section	.nv.info,"",@"SHT_CUDA_INFO"
	.align	4


	//----- nvinfo : EIATTR_REGCOUNT
	.align		4
        /*0000*/ 	.byte	0x04, 0x2f
        /*0002*/ 	.short	(.L_19 - .L_18)
	.align		4
.L_18:
        /*0004*/ 	.word	index@(_ZN7cutlass13device_kernelINS_4gemm6kernel13GemmUniversalIN4cute5tupleIJiiiiEEENS1_10collective13CollectiveMmaINS1_35MainloopSm100TmaUmmaWarpSpecializedILi3ELi2ELi4ENS5_IJNS4_1CILi4EEENSA_ILi1EEESC_EEEEENS5_IJNSA_ILi128EEESF_NSA_ILi64EEEEEENS_6half_tENS5_IJSC_llEEESI_SJ_NS4_8TiledMMAINS4_8MMA_AtomIJNS4_26SM100_MMA_F16BF16_2x1SM_SSISI_SI_fLi128ELi128ELNS4_4UMMA5MajorE1ELSO_1ELNSN_7ScaleInE0ELSP_0EEEEEENS4_6LayoutINS5_IJSC_SC_SC_EEENS5_IJNSA_ILi0EEESU_SU_EEEEENS5_IJNS4_10UnderscoreESX_SX_EEEEENS4_18SM100_TMA_2SM_LOADENS4_14ComposedLayoutINS4_7SwizzleILi3ELi4ELi3EEENS4_18smem_ptr_flag_bitsILi16EEENSS_INS5_IJSG_NSA_ILi8EEEEEENS5_IJSC_SG_EEEEEEEvNS4_8identityENS4_28SM100_TMA_2SM_LOAD_MULTICASTES1A_vS1B_EENS_8epilogue10collective18CollectiveEpilogueINS1E_23Sm100TmaWarpSpecializedILi4ELi2ELi16ELb1ELb0EEEJNS5_IJSG_SF_SG_EEENS5_IJNSS_ISG_SC_EENSS_INS5_IJNSA_ILi16EEENSA_ILi2EEEEEES18_EEEEESI_NS5_IJlSC_lEEESI_S1Q_NS1E_6fusion15FusionCallbacksIS1I_NS1R_17LinearCombinationISI_fSI_fLNS_15FloatRoundStyleE2EEES1J_S1P_JEEENS4_5SM1004TMEM4LOAD26SM100_TMEM_LOAD_32dp32b16xENS4_13SM90_TMA_LOADENS11_INS12_ILi1ELi4ELi3EEES15_NSS_INS5_IJS16_S1L_EEENS5_IJS1L_SC_EEEEEEENS4_39AutoVectorizingCopyWithAssumedAlignmentILi128EEENS4_14SM90_TMA_STOREES26_S28_S28_EEEvvEEEEvNT_6ParamsE)
        /*0008*/ 	.word	0x0000005b


	//----- nvinfo : EIATTR_FRAME_SIZE
	.align		4
.L_19:
        /*000c*/ 	.byte	0x04, 0x11
        /*000e*/ 	.short	(.L_21 - .L_20)
	.align		4
.L_20:
        /*0010*/ 	.word	index@($__internal_2_$__cuda_sm10x_tcgen05_guardrail_trap_unallocated_columns_being_dealloced)
        /*0014*/ 	.word	0x00000000


	//----- nvinfo : EIATTR_FRAME_SIZE
	.align		4
.L_21:
        /*0018*/ 	.byte	0x04, 0x11
        /*001a*/ 	.short	(.L_23 - .L_22)
	.align		4
.L_22:
        /*001c*/ 	.word	index@($__internal_1_$__cuda_sm10x_tcgen05_guardrail_trap_phase_invalid_during_alloc)
        /*0020*/ 	.word	0x00000000


	//----- nvinfo : EIATTR_FRAME_SIZE
	.align		4
.L_23:
        /*0024*/ 	.byte	0x04, 0x11
        /*0026*/ 	.short	(.L_25 - .L_24)
	.align		4
.L_24:
        /*0028*/ 	.word	index@($__internal_0_$__cuda_sm10x_tcgen05_guardrail_trap_col_being_dealloced_not_returned_by_alloc)
        /*002c*/ 	.word	0x00000000


	//----- nvinfo : EIATTR_FRAME_SIZE
	.align		4
.L_25:
        /*0030*/ 	.byte	0x04, 0x11
        /*0032*/ 	.short	(.L_27 - .L_26)
	.align		4
.L_26:
        /*0034*/ 	.word	index@(_ZN7cutlass13device_kernelINS_4gemm6kernel13GemmUniversalIN4cute5tupleIJiiiiEEENS1_10collective13CollectiveMmaINS1_35MainloopSm100TmaUmmaWarpSpecializedILi3ELi2ELi4ENS5_IJNS4_1CILi4EEENSA_ILi1EEESC_EEEEENS5_IJNSA_ILi128EEESF_NSA_ILi64EEEEEENS_6half_tENS5_IJSC_llEEESI_SJ_NS4_8TiledMMAINS4_8MMA_AtomIJNS4_26SM100_MMA_F16BF16_2x1SM_SSISI_SI_fLi128ELi128ELNS4_4UMMA5MajorE1ELSO_1ELNSN_7ScaleInE0ELSP_0EEEEEENS4_6LayoutINS5_IJSC_SC_SC_EEENS5_IJNSA_ILi0EEESU_SU_EEEEENS5_IJNS4_10UnderscoreESX_SX_EEEEENS4_18SM100_TMA_2SM_LOADENS4_14ComposedLayoutINS4_7SwizzleILi3ELi4ELi3EEENS4_18smem_ptr_flag_bitsILi16EEENSS_INS5_IJSG_NSA_ILi8EEEEEENS5_IJSC_SG_EEEEEEEvNS4_8identityENS4_28SM100_TMA_2SM_LOAD_MULTICASTES1A_vS1B_EENS_8epilogue10collective18CollectiveEpilogueINS1E_23Sm100TmaWarpSpecializedILi4ELi2ELi16ELb1ELb0EEEJNS5_IJSG_SF_SG_EEENS5_IJNSS_ISG_SC_EENSS_INS5_IJNSA_ILi16EEENSA_ILi2EEEEEES18_EEEEESI_NS5_IJlSC_lEEESI_S1Q_NS1E_6fusion15FusionCallbacksIS1I_NS1R_17LinearCombinationISI_fSI_fLNS_15FloatRoundStyleE2EEES1J_S1P_JEEENS4_5SM1004TMEM4LOAD26SM100_TMEM_LOAD_32dp32b16xENS4_13SM90_TMA_LOADENS11_INS12_ILi1ELi4ELi3EEES15_NSS_INS5_IJS16_S1L_EEENS5_IJS1L_SC_EEEEEEENS4_39AutoVectorizingCopyWithAssumedAlignmentILi128EEENS4_14SM90_TMA_STOREES26_S28_S28_EEEvvEEEEvNT_6ParamsE)
        /*0038*/ 	.word	0x00000000


	//----- nvinfo : EIATTR_MIN_STACK_SIZE
	.align		4
.L_27:
        /*003c*/ 	.byte	0x04, 0x12
        /*003e*/ 	.short	(.L_29 - .L_28)
	.align		4
.L_28:
        /*0040*/ 	.word	index@(_ZN7cutlass13device_kernelINS_4gemm6kernel13GemmUniversalIN4cute5tupleIJiiiiEEENS1_10collective13CollectiveMmaINS1_35MainloopSm100TmaUmmaWarpSpecializedILi3ELi2ELi4ENS5_IJNS4_1CILi4EEENSA_ILi1EEESC_EEEEENS5_IJNSA_ILi128EEESF_NSA_ILi64EEEEEENS_6half_tENS5_IJSC_llEEESI_SJ_NS4_8TiledMMAINS4_8MMA_AtomIJNS4_26SM100_MMA_F16BF16_2x1SM_SSISI_SI_fLi128ELi128ELNS4_4UMMA5MajorE1ELSO_1ELNSN_7ScaleInE0ELSP_0EEEEEENS4_6LayoutINS5_IJSC_SC_SC_EEENS5_IJNSA_ILi0EEESU_SU_EEEEENS5_IJNS4_10UnderscoreESX_SX_EEEEENS4_18SM100_TMA_2SM_LOADENS4_14ComposedLayoutINS4_7SwizzleILi3ELi4ELi3EEENS4_18smem_ptr_flag_bitsILi16EEENSS_INS5_IJSG_NSA_ILi8EEEEEENS5_IJSC_SG_EEEEEEEvNS4_8identityENS4_28SM100_TMA_2SM_LOAD_MULTICASTES1A_vS1B_EENS_8epilogue10collective18CollectiveEpilogueINS1E_23Sm100TmaWarpSpecializedILi4ELi2ELi16ELb1ELb0EEEJNS5_IJSG_SF_SG_EEENS5_IJNSS_ISG_SC_EENSS_INS5_IJNSA_ILi16EEENSA_ILi2EEEEEES18_EEEEESI_NS5_IJlSC_lEEESI_S1Q_NS1E_6fusion15FusionCallbacksIS1I_NS1R_17LinearCombinationISI_fSI_fLNS_15FloatRoundStyleE2EEES1J_S1P_JEEENS4_5SM1004TMEM4LOAD26SM100_TMEM_LOAD_32dp32b16xENS4_13SM90_TMA_LOADENS11_INS12_ILi1ELi4ELi3EEES15_NSS_INS5_IJS16_S1L_EEENS5_IJS1L_SC_EEEEEEENS4_39AutoVectorizingCopyWithAssumedAlignmentILi128EEENS4_14SM90_TMA_STOREES26_S28_S28_EEEvvEEEEvNT_6ParamsE)
        /*0044*/ 	.word	0x00000000
.L_29:


//--------------------- .nv.compat                --------------------------
	.section	.nv.compat,"",@"SHT_CUDA_COMPAT_INFO"
	.align	4
        /*0000*/ 	.byte	0x02, 0x09, 0x01, 0x00, 0x02, 0x02, 0x02, 0x00, 0x02, 0x05, 0x05, 0x00, 0x03, 0x07, 0x01, 0x01
        /*0010*/ 	.byte	0x02, 0x03, 0x01, 0x00, 0x02, 0x06, 0x01, 0x00, 0x04, 0x0b, 0x08, 0x00, 0x09, 0x00, 0x00, 0x00
        /*0020*/ 	.byte	0x00, 0x00, 0x00, 0x00


//--------------------- .nv.info._ZN7cutlass13device_kernelINS_4gemm6kernel13GemmUniversalIN4cute5tupleIJiiiiEEENS1_10collective13CollectiveMmaINS1_35MainloopSm100TmaUmmaWarpSpecializedILi3ELi2ELi4ENS5_IJNS4_1CILi4EEENSA_ILi1EEESC_EEEEENS5_IJNSA_ILi128EEESF_NSA_ILi64EEEEEENS_6half_tENS5_IJSC_llEEESI_SJ_NS4_8TiledMMAINS4_8MMA_AtomIJNS4_26SM100_MMA_F16BF16_2x1SM_SSISI_SI_fLi128ELi128ELNS4_4UMMA5MajorE1ELSO_1ELNSN_7ScaleInE0ELSP_0EEEEEENS4_6LayoutINS5_IJSC_SC_SC_EEENS5_IJNSA_ILi0EEESU_SU_EEEEENS5_IJNS4_10UnderscoreESX_SX_EEEEENS4_18SM100_TMA_2SM_LOADENS4_14ComposedLayoutINS4_7SwizzleILi3ELi4ELi3EEENS4_18smem_ptr_flag_bitsILi16EEENSS_INS5_IJSG_NSA_ILi8EEEEEENS5_IJSC_SG_EEEEEEEvNS4_8identityENS4_28SM100_TMA_2SM_LOAD_MULTICASTES1A_vS1B_EENS_8epilogue10collective18CollectiveEpilogueINS1E_23Sm100TmaWarpSpecializedILi4ELi2ELi16ELb1ELb0EEEJNS5_IJSG_SF_SG_EEENS5_IJNSS_ISG_SC_EENSS_INS5_IJNSA_ILi16EEENSA_ILi2EEEEEES18_EEEEESI_NS5_IJlSC_lEEESI_S1Q_NS1E_6fusion15FusionCallbacksIS1I_NS1R_17LinearCombinationISI_fSI_fLNS_15FloatRoundStyleE2EEES1J_S1P_JEEENS4_5SM1004TMEM4LOAD26SM100_TMEM_LOAD_32dp32b16xENS4_13SM90_TMA_LOADENS11_INS12_ILi1ELi4ELi3EEES15_NSS_INS5_IJS16_S1L_EEENS5_IJS1L_SC_EEEEEEENS4_39AutoVectorizingCopyWithAssumedAlignmentILi128EEENS4_14SM90_TMA_STOREES26_S28_S28_EEEvvEEEEvNT_6ParamsE --------------------------
	.section	.nv.info._ZN7cutlass13device_kernelINS_4gemm6kernel13GemmUniversalIN4cute5tupleIJiiiiEEENS1_10collective13CollectiveMmaINS1_35MainloopSm100TmaUmmaWarpSpecializedILi3ELi2ELi4ENS5_IJNS4_1CILi4EEENSA_ILi1EEESC_EEEEENS5_IJNSA_ILi128EEESF_NSA_ILi64EEEEEENS_6half_tENS5_IJSC_llEEESI_SJ_NS4_8TiledMMAINS4_8MMA_AtomIJNS4_26SM100_MMA_F16BF16_2x1SM_SSISI_SI_fLi128ELi128ELNS4_4UMMA5MajorE1ELSO_1ELNSN_7ScaleInE0ELSP_0EEEEEENS4_6LayoutINS5_IJSC_SC_SC_EEENS5_IJNSA_ILi0EEESU_SU_EEEEENS5_IJNS4_10UnderscoreESX_SX_EEEEENS4_18SM100_TMA_2SM_LOADENS4_14ComposedLayoutINS4_7SwizzleILi3ELi4ELi3EEENS4_18smem_ptr_flag_bitsILi16EEENSS_INS5_IJSG_NSA_ILi8EEEEEENS5_IJSC_SG_EEEEEEEvNS4_8identityENS4_28SM100_TMA_2SM_LOAD_MULTICASTES1A_vS1B_EENS_8epilogue10collective18CollectiveEpilogueINS1E_23Sm100TmaWarpSpecializedILi4ELi2ELi16ELb1ELb0EEEJNS5_IJSG_SF_SG_EEENS5_IJNSS_ISG_SC_EENSS_INS5_IJNSA_ILi16EEENSA_ILi2EEEEEES18_EEEEESI_NS5_IJlSC_lEEESI_S1Q_NS1E_6fusion15FusionCallbacksIS1I_NS1R_17LinearCombinationISI_fSI_fLNS_15FloatRoundStyleE2EEES1J_S1P_JEEENS4_5SM1004TMEM4LOAD26SM100_TMEM_LOAD_32dp32b16xENS4_13SM90_TMA_LOADENS11_INS12_ILi1ELi4ELi3EEES15_NSS_INS5_IJS16_S1L_EEENS5_IJS1L_SC_EEEEEEENS4_39AutoVectorizingCopyWithAssumedAlignmentILi128EEENS4_14SM90_TMA_STOREES26_S28_S28_EEEvvEEEEvNT_6ParamsE,"",@"SHT_CUDA_INFO"
	.sectionflags	@""
	.align	4


	//----- nvinfo : EIATTR_CUDA_API_VERSION
	.align		4
        /*0000*/ 	.byte	0x04, 0x37
        /*0002*/ 	.short	(.L_31 - .L_30)
.L_30:
        /*0004*/ 	.word	0x00000082


	//----- nvinfo : EIATTR_KPARAM_INFO
	.align		4
.L_31:
        /*0008*/ 	.byte	0x04, 0x17
        /*000a*/ 	.short	(.L_33 - .L_32)
.L_32:
        /*000c*/ 	.word	0x00000000
        /*0010*/ 	.short	0x0000
        /*0012*/ 	.short	0x0000
        /*0014*/ 	.byte	0x00, 0xf0, 0x01, 0x20


	//----- nvinfo : EIATTR_AT_ENTRY_FRAGMENTS
	.align		4
.L_33:
        /*0018*/ 	.byte	0x04, 0x4f
        /*001a*/ 	.short	(.L_35 - .L_34)


	//   ....[0]....
.L_34:
        /*001c*/ 	.word	0x00000007


	//----- nvinfo : EIATTR_RESERVED_SMEM_USED
	.align		4
.L_35:
        /*0020*/ 	.byte	0x01, 0x41
	.zero		2


	//----- nvinfo : EIATTR_SPARSE_MMA_MASK
	.align		4
        /*0024*/ 	.byte	0x03, 0x50
        /*0026*/ 	.short	0x0000


	//----- nvinfo : EIATTR_TCGEN05_2CTA_USED
	.align		4
        /*0028*/ 	.byte	0x01, 0x52
	.zero		2


	//----- nvinfo : EIATTR_MAXREG_COUNT
	.align		4
        /*002c*/ 	.byte	0x03, 0x1b
        /*002e*/ 	.short	0x00ff


	//----- nvinfo : EIATTR_NUM_BARRIERS
	.align		4
        /*0030*/ 	.byte	0x02, 0x4c
        /*0032*/ 	.byte	0x07
	.zero		1


	//----- nvinfo : EIATTR_EXTERNS
	.align		4
        /*0034*/ 	.byte	0x04, 0x0f
        /*0036*/ 	.short	(.L_37 - .L_36)


	//   ....[0]....
	.align		4
.L_36:
        /*0038*/ 	.word	index@(__assertfail)


	//----- nvinfo : EIATTR_MERCURY_ISA_VERSION
	.align		4
.L_37:
        /*003c*/ 	.byte	0x03, 0x5f
        /*003e*/ 	.short	0x0101


	//----- nvinfo : EIATTR_INT_WARP_WIDE_INSTR_OFFSETS
	.align		4
        /*0040*/ 	.byte	0x04, 0x31
        /*0042*/ 	.short	(.L_39 - .L_38)


	//   ....[0]....
.L_38:
        /*0044*/ 	.word	0x00000d30


	//   ....[1]....
        /*0048*/ 	.word	0x00000dd0


	//   ....[2]....
        /*004c*/ 	.word	0x00002240


	//   ....[3]....
        /*0050*/ 	.word	0x00004070


	//   ....[4]....
        /*0054*/ 	.word	0x00004090


	//   ....[5]....
        /*0058*/ 	.word	0x000040c0


	//   ....[6]....
        /*005c*/ 	.word	0x00004a00


	//   ....[7]....
        /*0060*/ 	.word	0x00004a20


	//   ....[8]....
        /*0064*/ 	.word	0x00004b10


	//   ....[9]....
        /*0068*/ 	.word	0x00004bd0


	//   ....[10]....
        /*006c*/ 	.word	0x00004bf0


	//   ....[11]....
        /*0070*/ 	.word	0x00004ce0


	//   ....[12]....
        /*0074*/ 	.word	0x00004db0


	//   ....[13]....
        /*0078*/ 	.word	0x00004dd0


	//   ....[14]....
        /*007c*/ 	.word	0x00004f00


	//   ....[15]....
        /*0080*/ 	.word	0x00005080


	//   ....[16]....
        /*0084*/ 	.word	0x00005090


	//   ....[17]....
        /*0088*/ 	.word	0x00005220


	//----- nvinfo : EIATTR_COOP_GROUP_MASK_REGIDS
	.align		4
.L_39:
        /*008c*/ 	.byte	0x04, 0x29
        /*008e*/ 	.short	(.L_41 - .L_40)


	//   ....[0]....
.L_40:
        /*0090*/ 	.word	0xffffffff


	//   ....[1]....
        /*0094*/ 	.word	0xffffffff


	//   ....[2]....
        /*0098*/ 	.word	0xffffffff


	//   ....[3]....
        /*009c*/ 	.word	0xffffffff


	//   ....[4]....
        /*00a0*/ 	.word	0xffffffff


	//   ....[5]....
        /*00a4*/ 	.word	0xffffffff


	//   ....[6]....
        /*00a8*/ 	.word	0xffffffff


	//   ....[7]....
        /*00ac*/ 	.word	0xffffffff


	//   ....[8]....
        /*00b0*/ 	.word	0xffffffff


	//   ....[9]....
        /*00b4*/ 	.word	0xffffffff


	//   ....[10]....
        /*00b8*/ 	.word	0xffffffff


	//   ....[11]....
        /*00bc*/ 	.word	0xffffffff


	//   ....[12]....
        /*00c0*/ 	.word	0xffffffff


	//   ....[13]....
        /*00c4*/ 	.word	0xffffffff


	//----- nvinfo : EIATTR_COOP_GROUP_INSTR_OFFSETS
	.align		4
.L_41:
        /*00c8*/ 	.byte	0x04, 0x28
        /*00ca*/ 	.short	(.L_43 - .L_42)


	//   ....[0]....
.L_42:
        /*00cc*/ 	.word	0x000000c0


	//   ....[1]....
        /*00d0*/ 	.word	0x00000500


	//   ....[2]....
        /*00d4*/ 	.word	0x000006a0


	//   ....[3]....
        /*00d8*/ 	.word	0x00000830


	//   ....[4]....
        /*00dc*/ 	.word	0x00000920


	//   ....[5]....
        /*00e0*/ 	.word	0x00000a80


	//   ....[6]....
        /*00e4*/ 	.word	0x00000c10


	//   ....[7]....
        /*00e8*/ 	.word	0x00000e50


	//   ....[8]....
        /*00ec*/ 	.word	0x00002120


	//   ....[9]....
        /*00f0*/ 	.word	0x00002e70


	//   ....[10]....
        /*00f4*/ 	.word	0x00003340


	//   ....[11]....
        /*00f8*/ 	.word	0x00003370


	//   ....[12]....
        /*00fc*/ 	.word	0x00003f70


	//   ....[13]....
        /*0100*/ 	.word	0x00004180


	//----- nvinfo : EIATTR_VRC_CTA_INIT_COUNT
	.align		4
.L_43:
        /*0104*/ 	.byte	0x02, 0x4a
        /*0106*/ 	.byte	0x80
	.zero		1


	//----- nvinfo : EIATTR_SYSCALL_OFFSETS
	.align		4
        /*0108*/ 	.byte	0x04, 0x46
        /*010a*/ 	.short	(.L_45 - .L_44)


	//   ....[0]....
.L_44:
        /*010c*/ 	.word	0x00005ce0


	//   ....[1]....
        /*0110*/ 	.word	0x00005dd0


	//   ....[2]....
        /*0114*/ 	.word	0x00006510


	//   ....[3]....
        /*0118*/ 	.word	0x00006e30


	//   ....[4]....
        /*011c*/ 	.word	0x000076f0


	//   ....[5]....
        /*0120*/ 	.word	0x00007fb0


	//----- nvinfo : EIATTR_MBARRIER_INSTR_OFFSETS
	.align		4
.L_45:
        /*0124*/ 	.byte	0x04, 0x39
        /*0126*/ 	.short	(.L_47 - .L_46)


	//   ....[0]....
.L_46:
        /*0128*/ 	.word	0x00000630
        /*012c*/ 	.word	0x000000ff
        /*0130*/ 	.word	0x00000000
        /*0134*/ 	.short	0x0100
        /*0136*/ 	.byte	0x07
	.zero		1


	//   ....[1]....
        /*0138*/ 	.word	0x00000640
        /*013c*/ 	.word	0x000000ff
        /*0140*/ 	.word	0x00000018
        /*0144*/ 	.short	0x0100
        /*0146*/ 	.byte	0x07
	.zero		1


	//   ....[2]....
        /*0148*/ 	.word	0x00000650
        /*014c*/ 	.word	0x000000ff
        /*0150*/ 	.word	0x00000008
        /*0154*/ 	.short	0x0100
        /*0156*/ 	.byte	0x07
	.zero		1


	//   ....[3]....
        /*0158*/ 	.word	0x00000660
        /*015c*/ 	.word	0x000000ff
        /*0160*/ 	.word	0x00000020
        /*0164*/ 	.short	0x0100
        /*0166*/ 	.byte	0x07
	.zero		1


	//   ....[4]....
        /*0168*/ 	.word	0x00000670
        /*016c*/ 	.word	0x000000ff
        /*0170*/ 	.word	0x00000010
        /*0174*/ 	.short	0x0100
        /*0176*/ 	.byte	0x07
	.zero		1


	//   ....[5]....
        /*0178*/ 	.word	0x00000680
        /*017c*/ 	.word	0x000000ff
        /*0180*/ 	.word	0x00000028
        /*0184*/ 	.short	0x0100
        /*0186*/ 	.byte	0x07
	.zero		1


	//   ....[6]....
        /*0188*/ 	.word	0x000007a0
        /*018c*/ 	.word	0x000000ff
        /*0190*/ 	.word	0x00000030
        /*0194*/ 	.short	0x0100
        /*0196*/ 	.byte	0x07
	.zero		1


	//   ....[7]....
        /*0198*/ 	.word	0x000007b0
        /*019c*/ 	.word	0x000000ff
        /*01a0*/ 	.word	0x00000050
        /*01a4*/ 	.short	0x0100
        /*01a6*/ 	.byte	0x07
	.zero		1


	//   ....[8]....
        /*01a8*/ 	.word	0x000007c0
        /*01ac*/ 	.word	0x000000ff
        /*01b0*/ 	.word	0x00000038
        /*01b4*/ 	.short	0x0100
        /*01b6*/ 	.byte	0x07
	.zero		1


	//   ....[9]....
        /*01b8*/ 	.word	0x000007d0
        /*01bc*/ 	.word	0x000000ff
        /*01c0*/ 	.word	0x00000058
        /*01c4*/ 	.short	0x0100
        /*01c6*/ 	.byte	0x07
	.zero		1


	//   ....[10]....
        /*01c8*/ 	.word	0x000007e0
        /*01cc*/ 	.word	0x000000ff
        /*01d0*/ 	.word	0x00000040
        /*01d4*/ 	.short	0x0100
        /*01d6*/ 	.byte	0x07
	.zero		1


	//   ....[11]....
        /*01d8*/ 	.word	0x000007f0
        /*01dc*/ 	.word	0x000000ff
        /*01e0*/ 	.word	0x00000060
        /*01e4*/ 	.short	0x0100
        /*01e6*/ 	.byte	0x07
	.zero		1


	//   ....[12]....
        /*01e8*/ 	.word	0x00000800
        /*01ec*/ 	.word	0x000000ff
        /*01f0*/ 	.word	0x00000048
        /*01f4*/ 	.short	0x0100
        /*01f6*/ 	.byte	0x07
	.zero		1


	//   ....[13]....
        /*01f8*/ 	.word	0x00000810
        /*01fc*/ 	.word	0x000000ff
        /*0200*/ 	.word	0x00000068
        /*0204*/ 	.short	0x0100
        /*0206*/ 	.byte	0x07
	.zero		1


	//   ....[14]....
        /*0208*/ 	.word	0x000008f0
        /*020c*/ 	.word	0x000000ff
        /*0210*/ 	.word	0x00000070
        /*0214*/ 	.short	0x0100
        /*0216*/ 	.byte	0x05
	.zero		1


	//   ....[15]....
        /*0218*/ 	.word	0x00000900
        /*021c*/ 	.word	0x000000ff
        /*0220*/ 	.word	0x00000078
        /*0224*/ 	.short	0x0100
        /*0226*/ 	.byte	0x05
	.zero		1


	//   ....[16]....
        /*0228*/ 	.word	0x00000a30
        /*022c*/ 	.word	0x000000ff
        /*0230*/ 	.word	0x00000080
        /*0234*/ 	.short	0x0100
        /*0236*/ 	.byte	0x05
	.zero		1


	//   ....[17]....
        /*0238*/ 	.word	0x00000a40
        /*023c*/ 	.word	0x000000ff
        /*0240*/ 	.word	0x00000090
        /*0244*/ 	.short	0x0100
        /*0246*/ 	.byte	0x05
	.zero		1


	//   ....[18]....
        /*0248*/ 	.word	0x00000a50
        /*024c*/ 	.word	0x000000ff
        /*0250*/ 	.word	0x00000088
        /*0254*/ 	.short	0x0100
        /*0256*/ 	.byte	0x05
	.zero		1


	//   ....[19]....
        /*0258*/ 	.word	0x00000a60
        /*025c*/ 	.word	0x000000ff
        /*0260*/ 	.word	0x00000098
        /*0264*/ 	.short	0x0100
        /*0266*/ 	.byte	0x05
	.zero		1


	//   ....[20]....
        /*0268*/ 	.word	0x00000b80
        /*026c*/ 	.word	0x000000ff
        /*0270*/ 	.word	0x000000a0
        /*0274*/ 	.short	0x0100
        /*0276*/ 	.byte	0x07
	.zero		1


	//   ....[21]....
        /*0278*/ 	.word	0x00000b90
        /*027c*/ 	.word	0x000000ff
        /*0280*/ 	.word	0x000000c0
        /*0284*/ 	.short	0x0100
        /*0286*/ 	.byte	0x07
	.zero		1


	//   ....[22]....
        /*0288*/ 	.word	0x00000ba0
        /*028c*/ 	.word	0x000000ff
        /*0290*/ 	.word	0x000000a8
        /*0294*/ 	.short	0x0100
        /*0296*/ 	.byte	0x07
	.zero		1


	//   ....[23]....
        /*0298*/ 	.word	0x00000bb0
        /*029c*/ 	.word	0x000000ff
        /*02a0*/ 	.word	0x000000c8
        /*02a4*/ 	.short	0x0100
        /*02a6*/ 	.byte	0x07
	.zero		1


	//   ....[24]....
        /*02a8*/ 	.word	0x00000bc0
        /*02ac*/ 	.word	0x000000ff
        /*02b0*/ 	.word	0x000000b0
        /*02b4*/ 	.short	0x0100
        /*02b6*/ 	.byte	0x07
	.zero		1


	//   ....[25]....
        /*02b8*/ 	.word	0x00000bd0
        /*02bc*/ 	.word	0x000000ff
        /*02c0*/ 	.word	0x000000d0
        /*02c4*/ 	.short	0x0100
        /*02c6*/ 	.byte	0x07
	.zero		1


	//   ....[26]....
        /*02c8*/ 	.word	0x00000be0
        /*02cc*/ 	.word	0x000000ff
        /*02d0*/ 	.word	0x000000b8
        /*02d4*/ 	.short	0x0100
        /*02d6*/ 	.byte	0x07
	.zero		1


	//   ....[27]....
        /*02d8*/ 	.word	0x00000bf0
        /*02dc*/ 	.word	0x000000ff
        /*02e0*/ 	.word	0x000000d8
        /*02e4*/ 	.short	0x0100
        /*02e6*/ 	.byte	0x07
	.zero		1


	//   ....[28]....
        /*02e8*/ 	.word	0x00000ce0
        /*02ec*/ 	.word	0x000000ff
        /*02f0*/ 	.word	0x000000e0
        /*02f4*/ 	.short	0x0100
        /*02f6*/ 	.byte	0x05
	.zero		1


	//   ....[29]....
        /*02f8*/ 	.word	0x00000cf0
        /*02fc*/ 	.word	0x000000ff
        /*0300*/ 	.word	0x000000f0
        /*0304*/ 	.short	0x0100
        /*0306*/ 	.byte	0x05
	.zero		1


	//   ....[30]....
        /*0308*/ 	.word	0x00000d00
        /*030c*/ 	.word	0x000000ff
        /*0310*/ 	.word	0x000000e8
        /*0314*/ 	.short	0x0100
        /*0316*/ 	.byte	0x05
	.zero		1


	//   ....[31]....
        /*0318*/ 	.word	0x00000d10
        /*031c*/ 	.word	0x000000ff
        /*0320*/ 	.word	0x000000f8
        /*0324*/ 	.short	0x0100
        /*0326*/ 	.byte	0x05
	.zero		1


	//   ....[32]....
        /*0328*/ 	.word	0x00000e10
        /*032c*/ 	.word	0x000000ff
        /*0330*/ 	.word	0x00000100
        /*0334*/ 	.short	0x0100
        /*0336*/ 	.byte	0x04
	.zero		1


	//   ....[33]....
        /*0338*/ 	.word	0x000018e0
        /*033c*/ 	.word	0x00000003
        /*0340*/ 	.word	0x000000f0
        /*0344*/ 	.short	0x010a
        /*0346*/ 	.byte	0xff
	.zero		1


	//   ....[34]....
        /*0348*/ 	.word	0x00001910
        /*034c*/ 	.word	0x00000003
        /*0350*/ 	.word	0x000000e0
        /*0354*/ 	.short	0x0101
        /*0356*/ 	.byte	0xff
	.zero		1


	//   ....[35]....
        /*0358*/ 	.word	0x00001a10
        /*035c*/ 	.word	0x000000ff
        /*0360*/ 	.word	0x00000018
        /*0364*/ 	.short	0x010a
        /*0366*/ 	.byte	0x08
	.zero		1


	//   ....[36]....
        /*0368*/ 	.word	0x00001ae0
        /*036c*/ 	.word	0x000000ff
        /*0370*/ 	.word	0x00000018
        /*0374*/ 	.short	0x010a
        /*0376*/ 	.byte	0x21
	.zero		1


	//   ....[37]....
        /*0378*/ 	.word	0x00001c90
        /*037c*/ 	.word	0x000000ff
        /*0380*/ 	.word	0x00000018
        /*0384*/ 	.short	0x010a
        /*0386*/ 	.byte	0x08
	.zero		1


	//   ....[38]....
        /*0388*/ 	.word	0x00001db0
        /*038c*/ 	.word	0x000000ff
        /*0390*/ 	.word	0x00000078
        /*0394*/ 	.short	0x0101
        /*0396*/ 	.byte	0x06
	.zero		1


	//   ....[39]....
        /*0398*/ 	.word	0x00001dd0
        /*039c*/ 	.word	0x000000ff
        /*03a0*/ 	.word	0x00000018
        /*03a4*/ 	.short	0x010a
        /*03a6*/ 	.byte	0x08
	.zero		1


	//   ....[40]....
        /*03a8*/ 	.word	0x00001e50
        /*03ac*/ 	.word	0x000000ff
        /*03b0*/ 	.word	0x00000018
        /*03b4*/ 	.short	0x010a
        /*03b6*/ 	.byte	0x11
	.zero		1


	//   ....[41]....
        /*03b8*/ 	.word	0x00001fe0
        /*03bc*/ 	.word	0x000000ff
        /*03c0*/ 	.word	0x00000018
        /*03c4*/ 	.short	0x010a
        /*03c6*/ 	.byte	0x08
	.zero		1


	//   ....[42]....
        /*03c8*/ 	.word	0x00002150
        /*03cc*/ 	.word	0x00000002
        /*03d0*/ 	.word	0x00000080
        /*03d4*/ 	.short	0x010a
        /*03d6*/ 	.byte	0xff
	.zero		1


	//   ....[43]....
        /*03d8*/ 	.word	0x00002210
        /*03dc*/ 	.word	0x00000002
        /*03e0*/ 	.word	0x00000000
        /*03e4*/ 	.short	0x0101
        /*03e6*/ 	.byte	0xff
	.zero		1


	//   ....[44]....
        /*03e8*/ 	.word	0x00002770
        /*03ec*/ 	.word	0x000000ff
        /*03f0*/ 	.word	0x00000000
        /*03f4*/ 	.short	0x010a
        /*03f6*/ 	.byte	0x04
	.zero		1


	//   ....[45]....
        /*03f8*/ 	.word	0x00002800
        /*03fc*/ 	.word	0x000000ff
        /*0400*/ 	.word	0x00000000
        /*0404*/ 	.short	0x010a
        /*0406*/ 	.byte	0x04
	.zero		1


	//   ....[46]....
        /*0408*/ 	.word	0x000028a0
        /*040c*/ 	.word	0x00000000
        /*0410*/ 	.word	0x00000000
        /*0414*/ 	.short	0x010a
        /*0416*/ 	.byte	0xff
	.zero		1


	//   ....[47]....
        /*0418*/ 	.word	0x000029d0
        /*041c*/ 	.word	0x00000000
        /*0420*/ 	.word	0x000000e0
        /*0424*/ 	.short	0x010a
        /*0426*/ 	.byte	0xff
	.zero		1


	//   ....[48]....
        /*0428*/ 	.word	0x00002a40
        /*042c*/ 	.word	0x00000004
        /*0430*/ 	.word	0x00000000
        /*0434*/ 	.short	0x0101
        /*0436*/ 	.byte	0xff
	.zero		1


	//   ....[49]....
        /*0438*/ 	.word	0x00002a60
        /*043c*/ 	.word	0x000000ff
        /*0440*/ 	.word	0x00000090
        /*0444*/ 	.short	0x010a
        /*0446*/ 	.byte	0x05
	.zero		1


	//   ....[50]....
        /*0448*/ 	.word	0x00002b80
        /*044c*/ 	.word	0x00000000
        /*0450*/ 	.word	0x00000080
        /*0454*/ 	.short	0x010a
        /*0456*/ 	.byte	0xff
	.zero		1


	//   ....[51]....
        /*0458*/ 	.word	0x00002c80
        /*045c*/ 	.word	0x00000000
        /*0460*/ 	.word	0x00000000
        /*0464*/ 	.short	0x0101
        /*0466*/ 	.byte	0xff
	.zero		1


	//   ....[52]....
        /*0468*/ 	.word	0x00002d10
        /*046c*/ 	.word	0x000000ff
        /*0470*/ 	.word	0x00000090
        /*0474*/ 	.short	0x0106
        /*0476*/ 	.byte	0x05
	.zero		1


	//   ....[53]....
        /*0478*/ 	.word	0x00002d30
        /*047c*/ 	.word	0x000000ff
        /*0480*/ 	.word	0x00000090
        /*0484*/ 	.short	0x010a
        /*0486*/ 	.byte	0x05
	.zero		1


	//   ....[54]....
        /*0488*/ 	.word	0x00002dc0
        /*048c*/ 	.word	0x000000ff
        /*0490*/ 	.word	0x00000090
        /*0494*/ 	.short	0x0106
        /*0496*/ 	.byte	0x04
	.zero		1


	//   ....[55]....
        /*0498*/ 	.word	0x00002e00
        /*049c*/ 	.word	0x00000000
        /*04a0*/ 	.word	0x00000090
        /*04a4*/ 	.short	0x010a
        /*04a6*/ 	.byte	0xff
	.zero		1


	//   ....[56]....
        /*04a8*/ 	.word	0x00003040
        /*04ac*/ 	.word	0x000000ff
        /*04b0*/ 	.word	0x00000008
        /*04b4*/ 	.short	0x010a
        /*04b6*/ 	.byte	0x04
	.zero		1


	//   ....[57]....
        /*04b8*/ 	.word	0x00003060
        /*04bc*/ 	.word	0x000000ff
        /*04c0*/ 	.word	0x00000008
        /*04c4*/ 	.short	0x010a
        /*04c6*/ 	.byte	0x04
	.zero		1


	//   ....[58]....
        /*04c8*/ 	.word	0x000031f0
        /*04cc*/ 	.word	0x000000ff
        /*04d0*/ 	.word	0x00000008
        /*04d4*/ 	.short	0x010a
        /*04d6*/ 	.byte	0x04
	.zero		1


	//   ....[59]....
        /*04d8*/ 	.word	0x00003210
        /*04dc*/ 	.word	0x000000ff
        /*04e0*/ 	.word	0x00000008
        /*04e4*/ 	.short	0x010a
        /*04e6*/ 	.byte	0x04
	.zero		1


	//   ....[60]....
        /*04e8*/ 	.word	0x000032d0
        /*04ec*/ 	.word	0x000000ff
        /*04f0*/ 	.word	0x00000000
        /*04f4*/ 	.short	0x0101
        /*04f6*/ 	.byte	0x05
	.zero		1


	//   ....[61]....
        /*04f8*/ 	.word	0x000035f0
        /*04fc*/ 	.word	0x00000000
        /*0500*/ 	.word	0x00000080
        /*0504*/ 	.short	0x010a
        /*0506*/ 	.byte	0xff
	.zero		1


	//   ....[62]....
        /*0508*/ 	.word	0x000036b0
        /*050c*/ 	.word	0x00000000
        /*0510*/ 	.word	0x00000000
        /*0514*/ 	.short	0x0101
        /*0516*/ 	.byte	0xff
	.zero		1


	//   ....[63]....
        /*0518*/ 	.word	0x00003770
        /*051c*/ 	.word	0x000000ff
        /*0520*/ 	.word	0x00000000
        /*0524*/ 	.short	0x010a
        /*0526*/ 	.byte	0x06
	.zero		1


	//   ....[64]....
        /*0528*/ 	.word	0x00003780
        /*052c*/ 	.word	0x000000ff
        /*0530*/ 	.word	0x000000c0
        /*0534*/ 	.short	0x010a
        /*0536*/ 	.byte	0x07
	.zero		1


	//   ....[65]....
        /*0538*/ 	.word	0x00003830
        /*053c*/ 	.word	0x000000ff
        /*0540*/ 	.word	0x00000000
        /*0544*/ 	.short	0x010a
        /*0546*/ 	.byte	0x06
	.zero		1


	//   ....[66]....
        /*0548*/ 	.word	0x00003960
        /*054c*/ 	.word	0x000000ff
        /*0550*/ 	.word	0x00000000
        /*0554*/ 	.short	0x010a
        /*0556*/ 	.byte	0x1e
	.zero		1


	//   ....[67]....
        /*0558*/ 	.word	0x00003c60
        /*055c*/ 	.word	0x000000ff
        /*0560*/ 	.word	0x00000000
        /*0564*/ 	.short	0x010a
        /*0566*/ 	.byte	0x07
	.zero		1


	//   ....[68]....
        /*0568*/ 	.word	0x00003cf0
        /*056c*/ 	.word	0x000000ff
        /*0570*/ 	.word	0x00000000
        /*0574*/ 	.short	0x010a
        /*0576*/ 	.byte	0x07
	.zero		1


	//   ....[69]....
        /*0578*/ 	.word	0x00003d80
        /*057c*/ 	.word	0x000000ff
        /*0580*/ 	.word	0x00000000
        /*0584*/ 	.short	0x010a
        /*0586*/ 	.byte	0x07
	.zero		1


	//   ....[70]....
        /*0588*/ 	.word	0x00003e20
        /*058c*/ 	.word	0x00000000
        /*0590*/ 	.word	0x00000000
        /*0594*/ 	.short	0x010a
        /*0596*/ 	.byte	0xff
	.zero		1


	//   ....[71]....
        /*0598*/ 	.word	0x00003e60
        /*059c*/ 	.word	0x00000000
        /*05a0*/ 	.word	0x00000000
        /*05a4*/ 	.short	0x010a
        /*05a6*/ 	.byte	0xff
	.zero		1


	//   ....[72]....
        /*05a8*/ 	.word	0x00003ed0
        /*05ac*/ 	.word	0x000000ff
        /*05b0*/ 	.word	0x00000000
        /*05b4*/ 	.short	0x0101
        /*05b6*/ 	.byte	0x06
	.zero		1


	//   ....[73]....
        /*05b8*/ 	.word	0x00003f10
        /*05bc*/ 	.word	0x000000ff
        /*05c0*/ 	.word	0x00000100
        /*05c4*/ 	.short	0x010a
        /*05c6*/ 	.byte	0x05
	.zero		1


	//   ....[74]....
        /*05c8*/ 	.word	0x00003f60
        /*05cc*/ 	.word	0x000000ff
        /*05d0*/ 	.word	0x00000000
        /*05d4*/ 	.short	0x0101
        /*05d6*/ 	.byte	0x06
	.zero		1


	//   ....[75]....
        /*05d8*/ 	.word	0x000043b0
        /*05dc*/ 	.word	0x00000000
        /*05e0*/ 	.word	0x00000080
        /*05e4*/ 	.short	0x010a
        /*05e6*/ 	.byte	0xff
	.zero		1


	//   ....[76]....
        /*05e8*/ 	.word	0x00004470
        /*05ec*/ 	.word	0x00000000
        /*05f0*/ 	.word	0x00000000
        /*05f4*/ 	.short	0x0101
        /*05f6*/ 	.byte	0xff
	.zero		1


	//   ....[77]....
        /*05f8*/ 	.word	0x00004790
        /*05fc*/ 	.word	0x000000ff
        /*0600*/ 	.word	0x00000078
        /*0604*/ 	.short	0x010a
        /*0606*/ 	.byte	0x07
	.zero		1


	//   ....[78]....
        /*0608*/ 	.word	0x00004980
        /*060c*/ 	.word	0x000000ff
        /*0610*/ 	.word	0x00000050
        /*0614*/ 	.short	0x010a
        /*0616*/ 	.byte	0x07
	.zero		1


	//   ....[79]....
        /*0618*/ 	.word	0x00004b70
        /*061c*/ 	.word	0x000000ff
        /*0620*/ 	.word	0x00000030
        /*0624*/ 	.short	0x010b
        /*0626*/ 	.byte	0x07
	.zero		1


	//   ....[80]....
        /*0628*/ 	.word	0x00004b80
        /*062c*/ 	.word	0x000000ff
        /*0630*/ 	.word	0x00000000
        /*0634*/ 	.short	0x0101
        /*0636*/ 	.byte	0x0e
	.zero		1


	//   ....[81]....
        /*0638*/ 	.word	0x00004ba0
        /*063c*/ 	.word	0x000000ff
        /*0640*/ 	.word	0x00000058
        /*0644*/ 	.short	0x010a
        /*0646*/ 	.byte	0x07
	.zero		1


	//   ....[82]....
        /*0648*/ 	.word	0x00004d50
        /*064c*/ 	.word	0x000000ff
        /*0650*/ 	.word	0x00000038
        /*0654*/ 	.short	0x010b
        /*0656*/ 	.byte	0x07
	.zero		1


	//   ....[83]....
        /*0658*/ 	.word	0x00004d60
        /*065c*/ 	.word	0x000000ff
        /*0660*/ 	.word	0x00000000
        /*0664*/ 	.short	0x0101
        /*0666*/ 	.byte	0x0e
	.zero		1


	//   ....[84]....
        /*0668*/ 	.word	0x00004d70
        /*066c*/ 	.word	0x000000ff
        /*0670*/ 	.word	0x00000060
        /*0674*/ 	.short	0x010a
        /*0676*/ 	.byte	0x07
	.zero		1


	//   ....[85]....
        /*0678*/ 	.word	0x00004fa0
        /*067c*/ 	.word	0x000000ff
        /*0680*/ 	.word	0x00000040
        /*0684*/ 	.short	0x010b
        /*0686*/ 	.byte	0x07
	.zero		1


	//   ....[86]....
        /*0688*/ 	.word	0x00005010
        /*068c*/ 	.word	0x000000ff
        /*0690*/ 	.word	0x00000000
        /*0694*/ 	.short	0x0101
        /*0696*/ 	.byte	0x0e
	.zero		1


	//   ....[87]....
        /*0698*/ 	.word	0x00005050
        /*069c*/ 	.word	0x000000ff
        /*06a0*/ 	.word	0x00000068
        /*06a4*/ 	.short	0x010a
        /*06a6*/ 	.byte	0x07
	.zero		1


	//   ....[88]....
        /*06a8*/ 	.word	0x00005280
        /*06ac*/ 	.word	0x000000ff
        /*06b0*/ 	.word	0x00000048
        /*06b4*/ 	.short	0x010b
        /*06b6*/ 	.byte	0x07
	.zero		1


	//   ....[89]....
        /*06b8*/ 	.word	0x000052a0
        /*06bc*/ 	.word	0x000000ff
        /*06c0*/ 	.word	0x00000000
        /*06c4*/ 	.short	0x0101
        /*06c6*/ 	.byte	0x0d
	.zero		1


	//   ....[90]....
        /*06c8*/ 	.word	0x000052d0
        /*06cc*/ 	.word	0x000000ff
        /*06d0*/ 	.word	0x00000050
        /*06d4*/ 	.short	0x010a
        /*06d6*/ 	.byte	0x07
	.zero		1


	//   ....[91]....
        /*06d8*/ 	.word	0x000052f0
        /*06dc*/ 	.word	0x000000ff
        /*06e0*/ 	.word	0x00000058
        /*06e4*/ 	.short	0x010a
        /*06e6*/ 	.byte	0x07
	.zero		1


	//   ....[92]....
        /*06e8*/ 	.word	0x00005310
        /*06ec*/ 	.word	0x000000ff
        /*06f0*/ 	.word	0x00000060
        /*06f4*/ 	.short	0x010a
        /*06f6*/ 	.byte	0x07
	.zero		1


	//   ....[93]....
        /*06f8*/ 	.word	0x00005350
        /*06fc*/ 	.word	0x00000000
        /*0700*/ 	.word	0x00000068
        /*0704*/ 	.short	0x010a
        /*0706*/ 	.byte	0xff
	.zero		1


	//   ....[94]....
        /*0708*/ 	.word	0x000056a0
        /*070c*/ 	.word	0x00000000
        /*0710*/ 	.word	0x00000080
        /*0714*/ 	.short	0x010a
        /*0716*/ 	.byte	0xff
	.zero		1


	//   ....[95]....
        /*0718*/ 	.word	0x000057b0
        /*071c*/ 	.word	0x00000000
        /*0720*/ 	.word	0x00000000
        /*0724*/ 	.short	0x0101
        /*0726*/ 	.byte	0xff
	.zero		1


	//   ....[96]....
        /*0728*/ 	.word	0x000061d0
        /*072c*/ 	.word	0x000000ff
        /*0730*/ 	.word	0x00000030
        /*0734*/ 	.short	0x010a
        /*0736*/ 	.byte	0x30
	.zero		1


	//   ....[97]....
        /*0738*/ 	.word	0x00006210
        /*073c*/ 	.word	0x0000004a
        /*0740*/ 	.word	0x000000a0
        /*0744*/ 	.short	0x010a
        /*0746*/ 	.byte	0xff
	.zero		1


	//   ....[98]....
        /*0748*/ 	.word	0x00006320
        /*074c*/ 	.word	0x000000ff
        /*0750*/ 	.word	0x00000030
        /*0754*/ 	.short	0x010a
        /*0756*/ 	.byte	0x30
	.zero		1


	//   ....[99]....
        /*0758*/ 	.word	0x000063f0
        /*075c*/ 	.word	0x0000004a
        /*0760*/ 	.word	0x000000a0
        /*0764*/ 	.short	0x010a
        /*0766*/ 	.byte	0xff
	.zero		1


	//   ....[100]....
        /*0768*/ 	.word	0x00006ba0
        /*076c*/ 	.word	0x00000000
        /*0770*/ 	.word	0x00000000
        /*0774*/ 	.short	0x0101
        /*0776*/ 	.byte	0xff
	.zero		1


	//   ....[101]....
        /*0778*/ 	.word	0x00006bb0
        /*077c*/ 	.word	0x00000003
        /*0780*/ 	.word	0x00000030
        /*0784*/ 	.short	0x010a
        /*0786*/ 	.byte	0xff
	.zero		1


	//   ....[102]....
        /*0788*/ 	.word	0x00006c70
        /*078c*/ 	.word	0x00000003
        /*0790*/ 	.word	0x00000030
        /*0794*/ 	.short	0x010a
        /*0796*/ 	.byte	0xff
	.zero		1


	//   ....[103]....
        /*0798*/ 	.word	0x00007460
        /*079c*/ 	.word	0x00000052
        /*07a0*/ 	.word	0x00000000
        /*07a4*/ 	.short	0x0101
        /*07a6*/ 	.byte	0xff
	.zero		1


	//   ....[104]....
        /*07a8*/ 	.word	0x00007480
        /*07ac*/ 	.word	0x00000053
        /*07b0*/ 	.word	0x00000030
        /*07b4*/ 	.short	0x010a
        /*07b6*/ 	.byte	0xff
	.zero		1


	//   ....[105]....
        /*07b8*/ 	.word	0x00007530
        /*07bc*/ 	.word	0x00000053
        /*07c0*/ 	.word	0x00000030
        /*07c4*/ 	.short	0x010a
        /*07c6*/ 	.byte	0xff
	.zero		1


	//   ....[106]....
        /*07c8*/ 	.word	0x00007d20
        /*07cc*/ 	.word	0x00000052
        /*07d0*/ 	.word	0x00000000
        /*07d4*/ 	.short	0x0101
        /*07d6*/ 	.byte	0xff
	.zero		1


	//   ....[107]....
        /*07d8*/ 	.word	0x00007d40
        /*07dc*/ 	.word	0x00000058
        /*07e0*/ 	.word	0x00000030
        /*07e4*/ 	.short	0x010a
        /*07e6*/ 	.byte	0xff
	.zero		1


	//   ....[108]....
        /*07e8*/ 	.word	0x00007df0
        /*07ec*/ 	.word	0x00000058
        /*07f0*/ 	.word	0x00000030
        /*07f4*/ 	.short	0x010a
        /*07f6*/ 	.byte	0xff
	.zero		1


	//   ....[109]....
        /*07f8*/ 	.word	0x000080a0
        /*07fc*/ 	.word	0x0000004a
        /*0800*/ 	.word	0x00000000
        /*0804*/ 	.short	0x0101
        /*0806*/ 	.byte	0xff
	.zero		1


	//   ....[110]....
        /*0808*/ 	.word	0x00008630
        /*080c*/ 	.word	0x00000002
        /*0810*/ 	.word	0x00000000
        /*0814*/ 	.short	0x0101
        /*0816*/ 	.byte	0xff
	.zero		1


	//   ....[111]....
        /*0818*/ 	.word	0x000088a0
        /*081c*/ 	.word	0x000000ff
        /*0820*/ 	.word	0x00000000
        /*0824*/ 	.short	0x0101
        /*0826*/ 	.byte	0x04
	.zero		1


	//   ....[112]....
        /*0828*/ 	.word	0x000088c0
        /*082c*/ 	.word	0x00000003
        /*0830*/ 	.word	0x000000f0
        /*0834*/ 	.short	0x010a
        /*0836*/ 	.byte	0xff
	.zero		1


	//   ....[113]....
        /*0838*/ 	.word	0x00008920
        /*083c*/ 	.word	0x00000002
        /*0840*/ 	.word	0x00000018
        /*0844*/ 	.short	0x010a
        /*0846*/ 	.byte	0xff
	.zero		1


	//   ....[114]....
        /*0848*/ 	.word	0x00008980
        /*084c*/ 	.word	0x00000002
        /*0850*/ 	.word	0x00000018
        /*0854*/ 	.short	0x010a
        /*0856*/ 	.byte	0xff
	.zero		1


	//   ....[115]....
        /*0858*/ 	.word	0x000089d0
        /*085c*/ 	.word	0x00000002
        /*0860*/ 	.word	0x00000080
        /*0864*/ 	.short	0x010a
        /*0866*/ 	.byte	0xff
	.zero		1


	//   ....[116]....
        /*0868*/ 	.word	0x00008a30
        /*086c*/ 	.word	0x00000000
        /*0870*/ 	.word	0x00000000
        /*0874*/ 	.short	0x010a
        /*0876*/ 	.byte	0xff
	.zero		1


	//   ....[117]....
        /*0878*/ 	.word	0x00008a90
        /*087c*/ 	.word	0x00000000
        /*0880*/ 	.word	0x00000000
        /*0884*/ 	.short	0x010a
        /*0886*/ 	.byte	0xff
	.zero		1


	//   ....[118]....
        /*0888*/ 	.word	0x00008ae0
        /*088c*/ 	.word	0x00000000
        /*0890*/ 	.word	0x000000e0
        /*0894*/ 	.short	0x010a
        /*0896*/ 	.byte	0xff
	.zero		1


	//   ....[119]....
        /*0898*/ 	.word	0x00008b40
        /*089c*/ 	.word	0x00000000
        /*08a0*/ 	.word	0x00000090
        /*08a4*/ 	.short	0x010a
        /*08a6*/ 	.byte	0xff
	.zero		1


	//   ....[120]....
        /*08a8*/ 	.word	0x00008b90
        /*08ac*/ 	.word	0x00000000
        /*08b0*/ 	.word	0x00000080
        /*08b4*/ 	.short	0x010a
        /*08b6*/ 	.byte	0xff
	.zero		1


	//   ....[121]....
        /*08b8*/ 	.word	0x00008bf0
        /*08bc*/ 	.word	0x00000000
        /*08c0*/ 	.word	0x00000090
        /*08c4*/ 	.short	0x010a
        /*08c6*/ 	.byte	0xff
	.zero		1


	//   ....[122]....
        /*08c8*/ 	.word	0x00008c50
        /*08cc*/ 	.word	0x00000004
        /*08d0*/ 	.word	0x00000008
        /*08d4*/ 	.short	0x010a
        /*08d6*/ 	.byte	0xff
	.zero		1


	//   ....[123]....
        /*08d8*/ 	.word	0x00008d30
        /*08dc*/ 	.word	0x00000002
        /*08e0*/ 	.word	0x00000008
        /*08e4*/ 	.short	0x010a
        /*08e6*/ 	.byte	0xff
	.zero		1


	//   ....[124]....
        /*08e8*/ 	.word	0x00008d80
        /*08ec*/ 	.word	0x00000000
        /*08f0*/ 	.word	0x00000080
        /*08f4*/ 	.short	0x010a
        /*08f6*/ 	.byte	0xff
	.zero		1


	//   ....[125]....
        /*08f8*/ 	.word	0x00008de0
        /*08fc*/ 	.word	0x00000000
        /*0900*/ 	.word	0x000000c0
        /*0904*/ 	.short	0x010a
        /*0906*/ 	.byte	0xff
	.zero		1


	//   ....[126]....
        /*0908*/ 	.word	0x00008e40
        /*090c*/ 	.word	0x00000000
        /*0910*/ 	.word	0x00000000
        /*0914*/ 	.short	0x010a
        /*0916*/ 	.byte	0xff
	.zero		1


	//   ....[127]....
        /*0918*/ 	.word	0x00008ea0
        /*091c*/ 	.word	0x00000000
        /*0920*/ 	.word	0x00000000
        /*0924*/ 	.short	0x010a
        /*0926*/ 	.byte	0xff
	.zero		1


	//   ....[128]....
        /*0928*/ 	.word	0x00008f00
        /*092c*/ 	.word	0x00000000
        /*0930*/ 	.word	0x00000000
        /*0934*/ 	.short	0x010a
        /*0936*/ 	.byte	0xff
	.zero		1


	//   ....[129]....
        /*0938*/ 	.word	0x00008f60
        /*093c*/ 	.word	0x00000000
        /*0940*/ 	.word	0x00000000
        /*0944*/ 	.short	0x010a
        /*0946*/ 	.byte	0xff
	.zero		1


	//   ....[130]....
        /*0948*/ 	.word	0x00008fc0
        /*094c*/ 	.word	0x00000000
        /*0950*/ 	.word	0x00000100
        /*0954*/ 	.short	0x010a
        /*0956*/ 	.byte	0xff
	.zero		1


	//   ....[131]....
        /*0958*/ 	.word	0x00009010
        /*095c*/ 	.word	0x00000000
        /*0960*/ 	.word	0x00000080
        /*0964*/ 	.short	0x010a
        /*0966*/ 	.byte	0xff
	.zero		1


	//   ....[132]....
        /*0968*/ 	.word	0x00009070
        /*096c*/ 	.word	0x00000000
        /*0970*/ 	.word	0x00000078
        /*0974*/ 	.short	0x010a
        /*0976*/ 	.byte	0xff
	.zero		1


	//   ....[133]....
        /*0978*/ 	.word	0x000090d0
        /*097c*/ 	.word	0x00000003
        /*0980*/ 	.word	0x00000050
        /*0984*/ 	.short	0x010a
        /*0986*/ 	.byte	0xff
	.zero		1


	//   ....[134]....
        /*0988*/ 	.word	0x00009130
        /*098c*/ 	.word	0x00000003
        /*0990*/ 	.word	0x00000058
        /*0994*/ 	.short	0x010a
        /*0996*/ 	.byte	0xff
	.zero		1


	//   ....[135]....
        /*0998*/ 	.word	0x00009190
        /*099c*/ 	.word	0x00000003
        /*09a0*/ 	.word	0x00000060
        /*09a4*/ 	.short	0x010a
        /*09a6*/ 	.byte	0xff
	.zero		1


	//   ....[136]....
        /*09a8*/ 	.word	0x000091f0
        /*09ac*/ 	.word	0x00000003
        /*09b0*/ 	.word	0x00000068
        /*09b4*/ 	.short	0x010a
        /*09b6*/ 	.byte	0xff
	.zero		1


	//   ....[137]....
        /*09b8*/ 	.word	0x00009250
        /*09bc*/ 	.word	0x00000000
        /*09c0*/ 	.word	0x00000050
        /*09c4*/ 	.short	0x010a
        /*09c6*/ 	.byte	0xff
	.zero		1


	//   ....[138]....
        /*09c8*/ 	.word	0x000092b0
        /*09cc*/ 	.word	0x00000000
        /*09d0*/ 	.word	0x00000058
        /*09d4*/ 	.short	0x010a
        /*09d6*/ 	.byte	0xff
	.zero		1


	//   ....[139]....
        /*09d8*/ 	.word	0x00009310
        /*09dc*/ 	.word	0x00000000
        /*09e0*/ 	.word	0x00000060
        /*09e4*/ 	.short	0x010a
        /*09e6*/ 	.byte	0xff
	.zero		1


	//   ....[140]....
        /*09e8*/ 	.word	0x00009360
        /*09ec*/ 	.word	0x00000000
        /*09f0*/ 	.word	0x00000080
        /*09f4*/ 	.short	0x010a
        /*09f6*/ 	.byte	0xff
	.zero		1


	//   ....[141]....
        /*09f8*/ 	.word	0x000093c0
        /*09fc*/ 	.word	0x00000000
        /*0a00*/ 	.word	0x00000030
        /*0a04*/ 	.short	0x010a
        /*0a06*/ 	.byte	0xff
	.zero		1


	//   ....[142]....
        /*0a08*/ 	.word	0x00009410
        /*0a0c*/ 	.word	0x0000004a
        /*0a10*/ 	.word	0x000000a0
        /*0a14*/ 	.short	0x010a
        /*0a16*/ 	.byte	0xff
	.zero		1


	//   ....[143]....
        /*0a18*/ 	.word	0x00009460
        /*0a1c*/ 	.word	0x00000003
        /*0a20*/ 	.word	0x00000030
        /*0a24*/ 	.short	0x010a
        /*0a26*/ 	.byte	0xff
	.zero		1


	//   ....[144]....
        /*0a28*/ 	.word	0x000094b0
        /*0a2c*/ 	.word	0x00000053
        /*0a30*/ 	.word	0x00000030
        /*0a34*/ 	.short	0x010a
        /*0a36*/ 	.byte	0xff
	.zero		1


	//   ....[145]....
        /*0a38*/ 	.word	0x00009500
        /*0a3c*/ 	.word	0x00000058
        /*0a40*/ 	.word	0x00000030
        /*0a44*/ 	.short	0x010a
        /*0a46*/ 	.byte	0xff
	.zero		1


	//----- nvinfo : EIATTR_NUM_MBARRIERS
	.align		4
.L_47:
        /*0a48*/ 	.byte	0x03, 0x38
        /*0a4a*/ 	.short	0x0021


	//----- nvinfo : EIATTR_EXIT_INSTR_OFFSETS
	.align		4
        /*0a4c*/ 	.byte	0x04, 0x1c
        /*0a4e*/ 	.short	(.L_49 - .L_48)


	//   ....[0]....
.L_48:
        /*0a50*/ 	.word	0x000028d0


	//   ....[1]....
        /*0a54*/ 	.word	0x00002dd0


	//   ....[2]....
        /*0a58*/ 	.word	0x00002e30


	//   ....[3]....
        /*0a5c*/ 	.word	0x00004190


	//   ....[4]....
        /*0a60*/ 	.word	0x00005380


	//   ....[5]....
        /*0a64*/ 	.word	0x000053c0


	//   ....[6]....
        /*0a68*/ 	.word	0x00008790


	//   ....[7]....
        /*0a6c*/ 	.word	0x00008810


	//   ....[8]....
        /*0a70*/ 	.word	0x00008840


	//   ....[9]....
        /*0a74*/ 	.word	0x000088b0


	//----- nvinfo : EIATTR_MAX_THREADS
	.align		4
.L_49:
        /*0a78*/ 	.byte	0x04, 0x05
        /*0a7a*/ 	.short	(.L_51 - .L_50)
.L_50:
        /*0a7c*/ 	.word	0x00000100
        /*0a80*/ 	.word	0x00000001
        /*0a84*/ 	.word	0x00000001


	//----- nvinfo : EIATTR_CRS_STACK_SIZE
	.align		4
.L_51:
        /*0a88*/ 	.byte	0x04, 0x1e
        /*0a8a*/ 	.short	(.L_53 - .L_52)
.L_52:
        /*0a8c*/ 	.word	0x00000000


	//----- nvinfo : EIATTR_CBANK_PARAM_SIZE
	.align		4
.L_53:
        /*0a90*/ 	.byte	0x03, 0x19
        /*0a92*/ 	.short	0x0800


	//----- nvinfo : EIATTR_PARAM_CBANK
	.align		4
        /*0a94*/ 	.byte	0x04, 0x0a
        /*0a96*/ 	.short	(.L_55 - .L_54)
	.align		4
.L_54:
        /*0a98*/ 	.word	index@(.nv.constant0._ZN7cutlass13device_kernelINS_4gemm6kernel13GemmUniversalIN4cute5tupleIJiiiiEEENS1_10collective13CollectiveMmaINS1_35MainloopSm100TmaUmmaWarpSpecializedILi3ELi2ELi4ENS5_IJNS4_1CILi4EEENSA_ILi1EEESC_EEEEENS5_IJNSA_ILi128EEESF_NSA_ILi64EEEEEENS_6half_tENS5_IJSC_llEEESI_SJ_NS4_8TiledMMAINS4_8MMA_AtomIJNS4_26SM100_MMA_F16BF16_2x1SM_SSISI_SI_fLi128ELi128ELNS4_4UMMA5MajorE1ELSO_1ELNSN_7ScaleInE0ELSP_0EEEEEENS4_6LayoutINS5_IJSC_SC_SC_EEENS5_IJNSA_ILi0EEESU_SU_EEEEENS5_IJNS4_10UnderscoreESX_SX_EEEEENS4_18SM100_TMA_2SM_LOADENS4_14ComposedLayoutINS4_7SwizzleILi3ELi4ELi3EEENS4_18smem_ptr_flag_bitsILi16EEENSS_INS5_IJSG_NSA_ILi8EEEEEENS5_IJSC_SG_EEEEEEEvNS4_8identityENS4_28SM100_TMA_2SM_LOAD_MULTICASTES1A_vS1B_EENS_8epilogue10collective18CollectiveEpilogueINS1E_23Sm100TmaWarpSpecializedILi4ELi2ELi16ELb1ELb0EEEJNS5_IJSG_SF_SG_EEENS5_IJNSS_ISG_SC_EENSS_INS5_IJNSA_ILi16EEENSA_ILi2EEEEEES18_EEEEESI_NS5_IJlSC_lEEESI_S1Q_NS1E_6fusion15FusionCallbacksIS1I_NS1R_17LinearCombinationISI_fSI_fLNS_15FloatRoundStyleE2EEES1J_S1P_JEEENS4_5SM1004TMEM4LOAD26SM100_TMEM_LOAD_32dp32b16xENS4_13SM90_TMA_LOADENS11_INS12_ILi1ELi4ELi3EEES15_NSS_INS5_IJS16_S1L_EEENS5_IJS1L_SC_EEEEEEENS4_39AutoVectorizingCopyWithAssumedAlignmentILi128EEENS4_14SM90_TMA_STOREES26_S28_S28_EEEvvEEEEvNT_6ParamsE)
        /*0a9c*/ 	.short	0x0380
        /*0a9e*/ 	.short	0x0800


	//----- nvinfo : EIATTR_SW_WAR
	.align		4
.L_55:
        /*0aa0*/ 	.byte	0x04, 0x36
        /*0aa2*/ 	.short	(.L_57 - .L_56)
.L_56:
        /*0aa4*/ 	.word	0x00000008
.L_57:


//--------------------- .nv.callgraph             --------------------------
	.section	.nv.callgraph,"",@"SHT_CUDA_CALLGRAPH"
	.align	4
	.sectionentsize	8
	.align		4
        /*0000*/ 	.word	0x00000000
	.align		4
        /*0004*/ 	.word	0xffffffff
	.align		4
        /*0008*/ 	.word	index@(_ZN7cutlass13device_kernelINS_4gemm6kernel13GemmUniversalIN4cute5tupleIJiiiiEEENS1_10collective13CollectiveMmaINS1_35MainloopSm100TmaUmmaWarpSpecializedILi3ELi2ELi4ENS5_IJNS4_1CILi4EEENSA_ILi1EEESC_EEEEENS5_IJNSA_ILi128EEESF_NSA_ILi64EEEEEENS_6half_tENS5_IJSC_llEEESI_SJ_NS4_8TiledMMAINS4_8MMA_AtomIJNS4_26SM100_MMA_F16BF16_2x1SM_SSISI_SI_fLi128ELi128ELNS4_4UMMA5MajorE1ELSO_1ELNSN_7ScaleInE0ELSP_0EEEEEENS4_6LayoutINS5_IJSC_SC_SC_EEENS5_IJNSA_ILi0EEESU_SU_EEEEENS5_IJNS4_10UnderscoreESX_SX_EEEEENS4_18SM100_TMA_2SM_LOADENS4_14ComposedLayoutINS4_7SwizzleILi3ELi4ELi3EEENS4_18smem_ptr_flag_bitsILi16EEENSS_INS5_IJSG_NSA_ILi8EEEEEENS5_IJSC_SG_EEEEEEEvNS4_8identityENS4_28SM100_TMA_2SM_LOAD_MULTICASTES1A_vS1B_EENS_8epilogue10collective18CollectiveEpilogueINS1E_23Sm100TmaWarpSpecializedILi4ELi2ELi16ELb1ELb0EEEJNS5_IJSG_SF_SG_EEENS5_IJNSS_ISG_SC_EENSS_INS5_IJNSA_ILi16EEENSA_ILi2EEEEEES18_EEEEESI_NS5_IJlSC_lEEESI_S1Q_NS1E_6fusion15FusionCallbacksIS1I_NS1R_17LinearCombinationISI_fSI_fLNS_15FloatRoundStyleE2EEES1J_S1P_JEEENS4_5SM1004TMEM4LOAD26SM100_TMEM_LOAD_32dp32b16xENS4_13SM90_TMA_LOADENS11_INS12_ILi1ELi4ELi3EEES15_NSS_INS5_IJS16_S1L_EEENS5_IJS1L_SC_EEEEEEENS4_39AutoVectorizingCopyWithAssumedAlignmentILi128EEENS4_14SM90_TMA_STOREES26_S28_S28_EEEvvEEEEvNT_6ParamsE)
	.align		4
        /*000c*/ 	.word	index@(__assertfail)
	.align		4
        /*0010*/ 	.word	0x00000000
	.align		4
        /*0014*/ 	.word	0xfffffffe
	.align		4
        /*0018*/ 	.word	0x00000000
	.align		4
        /*001c*/ 	.word	0xfffffffd
	.align		4
        /*0020*/ 	.word	0x00000000
	.align		4
        /*0024*/ 	.word	0xfffffffc


//--------------------- .nv.constant4             --------------------------
	.section	.nv.constant4,"a",@progbits
	.align	8
	.align		8
.nv.constant4:
        /*0000*/ 	.dword	__assertfail
	.align		8
        /*0008*/ 	.dword	__unnamed_1
	.align		8
        /*0010*/ 	.dword	__unnamed_2
	.align		8
        /*0018*/ 	.dword	_ZN40_INTERNAL_19c892f5_4_k_cu_243daebd_375274cuda3std3__45__cpo5beginE
	.align		8
        /*0020*/ 	.dword	_ZN40_INTERNAL_19c892f5_4_k_cu_243daebd_375274cuda3std3__45__cpo3endE
	.align		8
        /*0028*/ 	.dword	_ZN40_INTERNAL_19c892f5_4_k_cu_243daebd_375274cuda3std3__45__cpo6cbeginE
	.align		8
        /*0030*/ 	.dword	_ZN40_INTERNAL_19c892f5_4_k_cu_243daebd_375274cuda3std3__45__cpo4cendE
	.align		8
        /*0038*/ 	.dword	_ZN40_INTERNAL_19c892f5_4_k_cu_243daebd_375274cuda3std3__442_GLOBAL__N__19c892f5_4_k_cu_243daebd_375276ignoreE
	.align		8
        /*0040*/ 	.dword	_ZN40_INTERNAL_19c892f5_4_k_cu_243daebd_375274cuda3std3__419piecewise_constructE
	.align		8
        /*0048*/ 	.dword	_ZN40_INTERNAL_19c892f5_4_k_cu_243daebd_375274cuda3std3__48in_placeE
	.align		8
        /*0050*/ 	.dword	_ZN40_INTERNAL_19c892f5_4_k_cu_243daebd_375274cuda3std6ranges3__45__cpo4swapE
	.align		8
        /*0058*/ 	.dword	_ZN40_INTERNAL_19c892f5_4_k_cu_243daebd_375274cuda3std6ranges3__45__cpo9iter_moveE
	.align		8
        /*0060*/ 	.dword	_ZN40_INTERNAL_19c892f5_4_k_cu_243daebd_375274cute7productE
	.align		8
        /*0068*/ 	.dword	_ZN40_INTERNAL_19c892f5_4_k_cu_243daebd_375274cute1_E
	.align		8
        /*0070*/ 	.dword	$str$25
	.align		8
        /*0078*/ 	.dword	$str$26
	.align		8
        /*0080*/ 	.dword	$str$27
	.align		8
        /*0088*/ 	.dword	$str$28


//--------------------- .text._ZN7cutlass13device_kernelINS_4gemm6kernel13GemmUniversalIN4cute5tupleIJiiiiEEENS1_10collective13CollectiveMmaINS1_35MainloopSm100TmaUmmaWarpSpecializedILi3ELi2ELi4ENS5_IJNS4_1CILi4EEENSA_ILi1EEESC_EEEEENS5_IJNSA_ILi128EEESF_NSA_ILi64EEEEEENS_6half_tENS5_IJSC_llEEESI_SJ_NS4_8TiledMMAINS4_8MMA_AtomIJNS4_26SM100_MMA_F16BF16_2x1SM_SSISI_SI_fLi128ELi128ELNS4_4UMMA5MajorE1ELSO_1ELNSN_7ScaleInE0ELSP_0EEEEEENS4_6LayoutINS5_IJSC_SC_SC_EEENS5_IJNSA_ILi0EEESU_SU_EEEEENS5_IJNS4_10UnderscoreESX_SX_EEEEENS4_18SM100_TMA_2SM_LOADENS4_14ComposedLayoutINS4_7SwizzleILi3ELi4ELi3EEENS4_18smem_ptr_flag_bitsILi16EEENSS_INS5_IJSG_NSA_ILi8EEEEEENS5_IJSC_SG_EEEEEEEvNS4_8identityENS4_28SM100_TMA_2SM_LOAD_MULTICASTES1A_vS1B_EENS_8epilogue10collective18CollectiveEpilogueINS1E_23Sm100TmaWarpSpecializedILi4ELi2ELi16ELb1ELb0EEEJNS5_IJSG_SF_SG_EEENS5_IJNSS_ISG_SC_EENSS_INS5_IJNSA_ILi16EEENSA_ILi2EEEEEES18_EEEEESI_NS5_IJlSC_lEEESI_S1Q_NS1E_6fusion15FusionCallbacksIS1I_NS1R_17LinearCombinationISI_fSI_fLNS_15FloatRoundStyleE2EEES1J_S1P_JEEENS4_5SM1004TMEM4LOAD26SM100_TMEM_LOAD_32dp32b16xENS4_13SM90_TMA_LOADENS11_INS12_ILi1ELi4ELi3EEES15_NSS_INS5_IJS16_S1L_EEENS5_IJS1L_SC_EEEEEEENS4_39AutoVectorizingCopyWithAssumedAlignmentILi128EEENS4_14SM90_TMA_STOREES26_S28_S28_EEEvvEEEEvNT_6ParamsE --------------------------
	.section	.text._ZN7cutlass13device_kernelINS_4gemm6kernel13GemmUniversalIN4cute5tupleIJiiiiEEENS1_10collective13CollectiveMmaINS1_35MainloopSm100TmaUmmaWarpSpecializedILi3ELi2ELi4ENS5_IJNS4_1CILi4EEENSA_ILi1EEESC_EEEEENS5_IJNSA_ILi128EEESF_NSA_ILi64EEEEEENS_6half_tENS5_IJSC_llEEESI_SJ_NS4_8TiledMMAINS4_8MMA_AtomIJNS4_26SM100_MMA_F16BF16_2x1SM_SSISI_SI_fLi128ELi128ELNS4_4UMMA5MajorE1ELSO_1ELNSN_7ScaleInE0ELSP_0EEEEEENS4_6LayoutINS5_IJSC_SC_SC_EEENS5_IJNSA_ILi0EEESU_SU_EEEEENS5_IJNS4_10UnderscoreESX_SX_EEEEENS4_18SM100_TMA_2SM_LOADENS4_14ComposedLayoutINS4_7SwizzleILi3ELi4ELi3EEENS4_18smem_ptr_flag_bitsILi16EEENSS_INS5_IJSG_NSA_ILi8EEEEEENS5_IJSC_SG_EEEEEEEvNS4_8identityENS4_28SM100_TMA_2SM_LOAD_MULTICASTES1A_vS1B_EENS_8epilogue10collective18CollectiveEpilogueINS1E_23Sm100TmaWarpSpecializedILi4ELi2ELi16ELb1ELb0EEEJNS5_IJSG_SF_SG_EEENS5_IJNSS_ISG_SC_EENSS_INS5_IJNSA_ILi16EEENSA_ILi2EEEEEES18_EEEEESI_NS5_IJlSC_lEEESI_S1Q_NS1E_6fusion15FusionCallbacksIS1I_NS1R_17LinearCombinationISI_fSI_fLNS_15FloatRoundStyleE2EEES1J_S1P_JEEENS4_5SM1004TMEM4LOAD26SM100_TMEM_LOAD_32dp32b16xENS4_13SM90_TMA_LOADENS11_INS12_ILi1ELi4ELi3EEES15_NSS_INS5_IJS16_S1L_EEENS5_IJS1L_SC_EEEEEEENS4_39AutoVectorizingCopyWithAssumedAlignmentILi128EEENS4_14SM90_TMA_STOREES26_S28_S28_EEEvvEEEEvNT_6ParamsE,"ax",@progbits
	.align	128
.text._ZN7cutlass13device_kernelINS_4gemm6kernel13GemmUniversalIN4cute5tupleIJiiiiEEENS1_10collective13CollectiveMmaINS1_35MainloopSm100TmaUmmaWarpSpecializedILi3ELi2ELi4ENS5_IJNS4_1CILi4EEENSA_ILi1EEESC_EEEEENS5_IJNSA_ILi128EEESF_NSA_ILi64EEEEEENS_6half_tENS5_IJSC_llEEESI_SJ_NS4_8TiledMMAINS4_8MMA_AtomIJNS4_26SM100_MMA_F16BF16_2x1SM_SSISI_SI_fLi128ELi128ELNS4_4UMMA5MajorE1ELSO_1ELNSN_7ScaleInE0ELSP_0EEEEEENS4_6LayoutINS5_IJSC_SC_SC_EEENS5_IJNSA_ILi0EEESU_SU_EEEEENS5_IJNS4_10UnderscoreESX_SX_EEEEENS4_18SM100_TMA_2SM_LOADENS4_14ComposedLayoutINS4_7SwizzleILi3ELi4ELi3EEENS4_18smem_ptr_flag_bitsILi16EEENSS_INS5_IJSG_NSA_ILi8EEEEEENS5_IJSC_SG_EEEEEEEvNS4_8identityENS4_28SM100_TMA_2SM_LOAD_MULTICASTES1A_vS1B_EENS_8epilogue10collective18CollectiveEpilogueINS1E_23Sm100TmaWarpSpecializedILi4ELi2ELi16ELb1ELb0EEEJNS5_IJSG_SF_SG_EEENS5_IJNSS_ISG_SC_EENSS_INS5_IJNSA_ILi16EEENSA_ILi2EEEEEES18_EEEEESI_NS5_IJlSC_lEEESI_S1Q_NS1E_6fusion15FusionCallbacksIS1I_NS1R_17LinearCombinationISI_fSI_fLNS_15FloatRoundStyleE2EEES1J_S1P_JEEENS4_5SM1004TMEM4LOAD26SM100_TMEM_LOAD_32dp32b16xENS4_13SM90_TMA_LOADENS11_INS12_ILi1ELi4ELi3EEES15_NSS_INS5_IJS16_S1L_EEENS5_IJS1L_SC_EEEEEEENS4_39AutoVectorizingCopyWithAssumedAlignmentILi128EEENS4_14SM90_TMA_STOREES26_S28_S28_EEEvvEEEEvNT_6ParamsE:
        .type           _ZN7cutlass13device_kernelINS_4gemm6kernel13GemmUniversalIN4cute5tupleIJiiiiEEENS1_10collective13CollectiveMmaINS1_35MainloopSm100TmaUmmaWarpSpecializedILi3ELi2ELi4ENS5_IJNS4_1CILi4EEENSA_ILi1EEESC_EEEEENS5_IJNSA_ILi128EEESF_NSA_ILi64EEEEEENS_6half_tENS5_IJSC_llEEESI_SJ_NS4_8TiledMMAINS4_8MMA_AtomIJNS4_26SM100_MMA_F16BF16_2x1SM_SSISI_SI_fLi128ELi128ELNS4_4UMMA5MajorE1ELSO_1ELNSN_7ScaleInE0ELSP_0EEEEEENS4_6LayoutINS5_IJSC_SC_SC_EEENS5_IJNSA_ILi0EEESU_SU_EEEEENS5_IJNS4_10UnderscoreESX_SX_EEEEENS4_18SM100_TMA_2SM_LOADENS4_14ComposedLayoutINS4_7SwizzleILi3ELi4ELi3EEENS4_18smem_ptr_flag_bitsILi16EEENSS_INS5_IJSG_NSA_ILi8EEEEEENS5_IJSC_SG_EEEEEEEvNS4_8identityENS4_28SM100_TMA_2SM_LOAD_MULTICASTES1A_vS1B_EENS_8epilogue10collective18CollectiveEpilogueINS1E_23Sm100TmaWarpSpecializedILi4ELi2ELi16ELb1ELb0EEEJNS5_IJSG_SF_SG_EEENS5_IJNSS_ISG_SC_EENSS_INS5_IJNSA_ILi16EEENSA_ILi2EEEEEES18_EEEEESI_NS5_IJlSC_lEEESI_S1Q_NS1E_6fusion15FusionCallbacksIS1I_NS1R_17LinearCombinationISI_fSI_fLNS_15FloatRoundStyleE2EEES1J_S1P_JEEENS4_5SM1004TMEM4LOAD26SM100_TMEM_LOAD_32dp32b16xENS4_13SM90_TMA_LOADENS11_INS12_ILi1ELi4ELi3EEES15_NSS_INS5_IJS16_S1L_EEENS5_IJS1L_SC_EEEEEEENS4_39AutoVectorizingCopyWithAssumedAlignmentILi128EEENS4_14SM90_TMA_STOREES26_S28_S28_EEEvvEEEEvNT_6ParamsE,@function
        .size           _ZN7cutlass13device_kernelINS_4gemm6kernel13GemmUniversalIN4cute5tupleIJiiiiEEENS1_10collective13CollectiveMmaINS1_35MainloopSm100TmaUmmaWarpSpecializedILi3ELi2ELi4ENS5_IJNS4_1CILi4EEENSA_ILi1EEESC_EEEEENS5_IJNSA_ILi128EEESF_NSA_ILi64EEEEEENS_6half_tENS5_IJSC_llEEESI_SJ_NS4_8TiledMMAINS4_8MMA_AtomIJNS4_26SM100_MMA_F16BF16_2x1SM_SSISI_SI_fLi128ELi128ELNS4_4UMMA5MajorE1ELSO_1ELNSN_7ScaleInE0ELSP_0EEEEEENS4_6LayoutINS5_IJSC_SC_SC_EEENS5_IJNSA_ILi0EEESU_SU_EEEEENS5_IJNS4_10UnderscoreESX_SX_EEEEENS4_18SM100_TMA_2SM_LOADENS4_14ComposedLayoutINS4_7SwizzleILi3ELi4ELi3EEENS4_18smem_ptr_flag_bitsILi16EEENSS_INS5_IJSG_NSA_ILi8EEEEEENS5_IJSC_SG_EEEEEEEvNS4_8identityENS4_28SM100_TMA_2SM_LOAD_MULTICASTES1A_vS1B_EENS_8epilogue10collective18CollectiveEpilogueINS1E_23Sm100TmaWarpSpecializedILi4ELi2ELi16ELb1ELb0EEEJNS5_IJSG_SF_SG_EEENS5_IJNSS_ISG_SC_EENSS_INS5_IJNSA_ILi16EEENSA_ILi2EEEEEES18_EEEEESI_NS5_IJlSC_lEEESI_S1Q_NS1E_6fusion15FusionCallbacksIS1I_NS1R_17LinearCombinationISI_fSI_fLNS_15FloatRoundStyleE2EEES1J_S1P_JEEENS4_5SM1004TMEM4LOAD26SM100_TMEM_LOAD_32dp32b16xENS4_13SM90_TMA_LOADENS11_INS12_ILi1ELi4ELi3EEES15_NSS_INS5_IJS16_S1L_EEENS5_IJS1L_SC_EEEEEEENS4_39AutoVectorizingCopyWithAssumedAlignmentILi128EEENS4_14SM90_TMA_STOREES26_S28_S28_EEEvvEEEEvNT_6ParamsE,(.L_x_194 - _ZN7cutlass13device_kernelINS_4gemm6kernel13GemmUniversalIN4cute5tupleIJiiiiEEENS1_10collective13CollectiveMmaINS1_35MainloopSm100TmaUmmaWarpSpecializedILi3ELi2ELi4ENS5_IJNS4_1CILi4EEENSA_ILi1EEESC_EEEEENS5_IJNSA_ILi128EEESF_NSA_ILi64EEEEEENS_6half_tENS5_IJSC_llEEESI_SJ_NS4_8TiledMMAINS4_8MMA_AtomIJNS4_26SM100_MMA_F16BF16_2x1SM_SSISI_SI_fLi128ELi128ELNS4_4UMMA5MajorE1ELSO_1ELNSN_7ScaleInE0ELSP_0EEEEEENS4_6LayoutINS5_IJSC_SC_SC_EEENS5_IJNSA_ILi0EEESU_SU_EEEEENS5_IJNS4_10UnderscoreESX_SX_EEEEENS4_18SM100_TMA_2SM_LOADENS4_14ComposedLayoutINS4_7SwizzleILi3ELi4ELi3EEENS4_18smem_ptr_flag_bitsILi16EEENSS_INS5_IJSG_NSA_ILi8EEEEEENS5_IJSC_SG_EEEEEEEvNS4_8identityENS4_28SM100_TMA_2SM_LOAD_MULTICASTES1A_vS1B_EENS_8epilogue10collective18CollectiveEpilogueINS1E_23Sm100TmaWarpSpecializedILi4ELi2ELi16ELb1ELb0EEEJNS5_IJSG_SF_SG_EEENS5_IJNSS_ISG_SC_EENSS_INS5_IJNSA_ILi16EEENSA_ILi2EEEEEES18_EEEEESI_NS5_IJlSC_lEEESI_S1Q_NS1E_6fusion15FusionCallbacksIS1I_NS1R_17LinearCombinationISI_fSI_fLNS_15FloatRoundStyleE2EEES1J_S1P_JEEENS4_5SM1004TMEM4LOAD26SM100_TMEM_LOAD_32dp32b16xENS4_13SM90_TMA_LOADENS11_INS12_ILi1ELi4ELi3EEES15_NSS_INS5_IJS16_S1L_EEENS5_IJS1L_SC_EEEEEEENS4_39AutoVectorizingCopyWithAssumedAlignmentILi128EEENS4_14SM90_TMA_STOREES26_S28_S28_EEEvvEEEEvNT_6ParamsE)
        .other          _ZN7cutlass13device_kernelINS_4gemm6kernel13GemmUniversalIN4cute5tupleIJiiiiEEENS1_10collective13CollectiveMmaINS1_35MainloopSm100TmaUmmaWarpSpecializedILi3ELi2ELi4ENS5_IJNS4_1CILi4EEENSA_ILi1EEESC_EEEEENS5_IJNSA_ILi128EEESF_NSA_ILi64EEEEEENS_6half_tENS5_IJSC_llEEESI_SJ_NS4_8TiledMMAINS4_8MMA_AtomIJNS4_26SM100_MMA_F16BF16_2x1SM_SSISI_SI_fLi128ELi128ELNS4_4UMMA5MajorE1ELSO_1ELNSN_7ScaleInE0ELSP_0EEEEEENS4_6LayoutINS5_IJSC_SC_SC_EEENS5_IJNSA_ILi0EEESU_SU_EEEEENS5_IJNS4_10UnderscoreESX_SX_EEEEENS4_18SM100_TMA_2SM_LOADENS4_14ComposedLayoutINS4_7SwizzleILi3ELi4ELi3EEENS4_18smem_ptr_flag_bitsILi16EEENSS_INS5_IJSG_NSA_ILi8EEEEEENS5_IJSC_SG_EEEEEEEvNS4_8identityENS4_28SM100_TMA_2SM_LOAD_MULTICASTES1A_vS1B_EENS_8epilogue10collective18CollectiveEpilogueINS1E_23Sm100TmaWarpSpecializedILi4ELi2ELi16ELb1ELb0EEEJNS5_IJSG_SF_SG_EEENS5_IJNSS_ISG_SC_EENSS_INS5_IJNSA_ILi16EEENSA_ILi2EEEEEES18_EEEEESI_NS5_IJlSC_lEEESI_S1Q_NS1E_6fusion15FusionCallbacksIS1I_NS1R_17LinearCombinationISI_fSI_fLNS_15FloatRoundStyleE2EEES1J_S1P_JEEENS4_5SM1004TMEM4LOAD26SM100_TMEM_LOAD_32dp32b16xENS4_13SM90_TMA_LOADENS11_INS12_ILi1ELi4ELi3EEES15_NSS_INS5_IJS16_S1L_EEENS5_IJS1L_SC_EEEEEEENS4_39AutoVectorizingCopyWithAssumedAlignmentILi128EEENS4_14SM90_TMA_STOREES26_S28_S28_EEEvvEEEEvNT_6ParamsE,@"STO_CUDA_ENTRY STV_DEFAULT"
_ZN7cutlass13device_kernelINS_4gemm6kernel13GemmUniversalIN4cute5tupleIJiiiiEEENS1_10collective13CollectiveMmaINS1_35MainloopSm100TmaUmmaWarpSpecializedILi3ELi2ELi4ENS5_IJNS4_1CILi4EEENSA_ILi1EEESC_EEEEENS5_IJNSA_ILi128EEESF_NSA_ILi64EEEEEENS_6half_tENS5_IJSC_llEEESI_SJ_NS4_8TiledMMAINS4_8MMA_AtomIJNS4_26SM100_MMA_F16BF16_2x1SM_SSISI_SI_fLi128ELi128ELNS4_4UMMA5MajorE1ELSO_1ELNSN_7ScaleInE0ELSP_0EEEEEENS4_6LayoutINS5_IJSC_SC_SC_EEENS5_IJNSA_ILi0EEESU_SU_EEEEENS5_IJNS4_10UnderscoreESX_SX_EEEEENS4_18SM100_TMA_2SM_LOADENS4_14ComposedLayoutINS4_7SwizzleILi3ELi4ELi3EEENS4_18smem_ptr_flag_bitsILi16EEENSS_INS5_IJSG_NSA_ILi8EEEEEENS5_IJSC_SG_EEEEEEEvNS4_8identityENS4_28SM100_TMA_2SM_LOAD_MULTICASTES1A_vS1B_EENS_8epilogue10collective18CollectiveEpilogueINS1E_23Sm100TmaWarpSpecializedILi4ELi2ELi16ELb1ELb0EEEJNS5_IJSG_SF_SG_EEENS5_IJNSS_ISG_SC_EENSS_INS5_IJNSA_ILi16EEENSA_ILi2EEEEEES18_EEEEESI_NS5_IJlSC_lEEESI_S1Q_NS1E_6fusion15FusionCallbacksIS1I_NS1R_17LinearCombinationISI_fSI_fLNS_15FloatRoundStyleE2EEES1J_S1P_JEEENS4_5SM1004TMEM4LOAD26SM100_TMEM_LOAD_32dp32b16xENS4_13SM90_TMA_LOADENS11_INS12_ILi1ELi4ELi3EEES15_NSS_INS5_IJS16_S1L_EEENS5_IJS1L_SC_EEEEEEENS4_39AutoVectorizingCopyWithAssumedAlignmentILi128EEENS4_14SM90_TMA_STOREES26_S28_S28_EEEvvEEEEvNT_6ParamsE:
[----:B------:R-:W1:Y:S01]  /*0000*/  LDC R1, c[0x0][0x37c] ;  /* 0x0000df00ff017b82 */ /* 0x000e620000000800 */
[----:B------:R-:W2:Y:S01]  /*0010*/  S2R R72, SR_TID.X ;  /* 0x0000000000487919 */ /* 0x000ea20000002100 */
[----:B------:R-:W3:Y:S06]  /*0020*/  LDCU.64 UR4, c[0x0][0x890] ;  /* 0x00011200ff0477ac */ /* 0x000eec0008000a00 */
[----:B------:R-:W4:Y:S01]  /*0030*/  S2UR UR37, SR_CgaCtaId ;  /* 0x00000000002579c3 */ /* 0x000f220000008800 */
[----:B------:R-:W-:Y:S02]  /*0040*/  PRMT R59, RZ, 0x7610, R59 ;  /* 0x00007610ff3b7816 */ /* 0x000fe4000000003b */
[----:B------:R-:W-:Y:S01]  /*0050*/  ELECT P1, URZ, PT ;  /* 0x0000000000ff782f */ /* 0x000fe20003820000 */
[----:B------:R-:W1:Y:S01]  /*0060*/  LDCU.64 UR46, c[0x0][0x358] ;  /* 0x00006b00ff2e77ac */ /* 0x000e620008000a00 */
[----:B---3--:R-:W-:-:S04]  /*0070*/  UISETP.NE.U32.AND UP0, UPT, UR4, URZ, UPT ;  /* 0x000000ff0400728c */ /* 0x008fc8000bf05070 */
[----:B------:R-:W-:Y:S02]  /*0080*/  UISETP.NE.AND.EX UP0, UPT, UR5, URZ, UPT, UP0 ;  /* 0x000000ff0500728c */ /* 0x000fe4000bf05300 */
[----:B----4-:R-:W-:Y:S02]  /*0090*/  ULOP3.LUT UR9, UR37, 0x1, URZ, 0xc0, !UPT ;  /* 0x0000000125097892 */ /* 0x010fe4000f8ec0ff */
[----:B------:R-:W-:Y:S01]  /*00a0*/  ULOP3.LUT UR8, UR37, 0x1, URZ, 0x3c, !UPT ;  /* 0x0000000125087892 */ /* 0x000fe2000f8e3cff */
[----:B--2---:R-:W-:-:S05]  /*00b0*/  SHF.R.U32.HI R66, RZ, 0x5, R72 ;  /* 0x00000005ff427819 */ /* 0x004fca0000011648 */
[----:B------:R-:W2:Y:S02]  /*00c0*/  SHFL.IDX PT, R0, R66, RZ, 0x1f ;  /* 0x00001fff42007589 */ /* 0x000ea400000e0000 */
[----:B--2---:R-:W-:Y:S01]  /*00d0*/  R2UR UR10, R0 ;  /* 0x00000000000a72ca */ /* 0x004fe200000e0000 */
[----:B-1----:R-:W-:-:S14]  /*00e0*/  BRA.U UP0, `(.L_x_0) ;  /* 0x00000001002c7547 */ /* 0x002fdc000b800000 */
[----:B------:R-:W1:Y:S02]  /*00f0*/  LDCU.64 UR6, c[0x0][0x888] ;  /* 0x00011100ff0677ac */ /* 0x000e640008000a00 */
[----:B-1----:R-:W-:-:S04]  /*0100*/  UISETP.NE.U32.AND UP0, UPT, UR6, URZ, UPT ;  /* 0x000000ff0600728c */ /* 0x002fc8000bf05070 */
[----:B------:R-:W-:-:S09]  /*0110*/  UISETP.NE.AND.EX UP0, UPT, UR7, URZ, UPT, UP0 ;  /* 0x000000ff0700728c */ /* 0x000fd2000bf05300 */
[----:B------:R-:W-:Y:S05]  /*0120*/  BRA.U !UP0, `(.L_x_1) ;  /* 0x0000000108107547 */ /* 0x000fea000b800000 */
[----:B------:R-:W1:Y:S02]  /*0130*/  LDC.64 R2, c[0x0][0x888] ;  /* 0x00022200ff027b82 */ /* 0x000e640000000a00 */
[----:B-1----:R1:W5:Y:S01]  /*0140*/  LDG.E R35, desc[UR46][R2.64] ;  /* 0x0000002e02237981 */ /* 0x002362000c1e1900 */
[----:B------:R-:W-:Y:S01]  /*0150*/  HFMA2 R59, -RZ, RZ, 0, 5.9604644775390625e-08 ;  /* 0x00000001ff3b7431 */ /* 0x000fe200000001ff */
[----:B------:R-:W-:Y:S05]  /*0160*/  BRA `(.L_x_0) ;  /* 0x00000000000c7947 */ /* 0x000fea0003800000 */
.L_x_1:
[----:B------:R-:W1:Y:S01]  /*0170*/  LDCU UR6, c[0x0][0x880] ;  /* 0x00011000ff0677ac */ /* 0x000e620008000800 */
[----:B------:R-:W-:Y:S01]  /*0180*/  HFMA2 R59, -RZ, RZ, 0, 5.9604644775390625e-08 ;  /* 0x00000001ff3b7431 */ /* 0x000fe200000001ff */
[----:B-1----:R-:W-:-:S07]  /*0190*/  MOV R35, UR6 ;  /* 0x0000000600237c02 */ /* 0x002fce0008000f00 */
.L_x_0:
[----:B------:R-:W2:Y:S02]  /*01a0*/  LDCU.64 UR6, c[0x0][0x8b0] ;  /* 0x00011600ff0677ac */ /* 0x000ea40008000a00 */
[----:B--2---:R-:W-:-:S04]  /*01b0*/  UISETP.NE.U32.AND UP0, UPT, UR6, URZ, UPT ;  /* 0x000000ff0600728c */ /* 0x004fc8000bf05070 */
[----:B------:R-:W-:-:S09]  /*01c0*/  UISETP.NE.AND.EX UP0, UPT, UR7, URZ, UPT, UP0 ;  /* 0x000000ff0700728c */ /* 0x000fd2000bf05300 */
[----:B------:R-:W-:Y:S05]  /*01d0*/  BRA.U UP0, `(.L_x_2) ;  /* 0x0000000100247547 */ /* 0x000fea000b800000 */
[----:B------:R-:W2:Y:S02]  /*01e0*/  LDCU.64 UR6, c[0x0][0x8a8] ;  /* 0x00011500ff0677ac */ /* 0x000ea40008000a00 */
[----:B--2---:R-:W-:-:S04]  /*01f0*/  UISETP.NE.U32.AND UP0, UPT, UR6, URZ, UPT ;  /* 0x000000ff0600728c */ /* 0x004fc8000bf05070 */
[----:B------:R-:W-:-:S09]  /*0200*/  UISETP.NE.AND.EX UP0, UPT, UR7, URZ, UPT, UP0 ;  /* 0x000000ff0700728c */ /* 0x000fd2000bf05300 */
[----:B------:R-:W-:Y:S05]  /*0210*/  BRA.U !UP0, `(.L_x_3) ;  /* 0x00000001080c7547 */ /* 0x000fea000b800000 */
[----:B------:R-:W2:Y:S02]  /*0220*/  LDC.64 R32, c[0x0][0x8a8] ;  /* 0x00022a00ff207b82 */ /* 0x000ea40000000a00 */
[----:B--2---:R2:W5:Y:S01]  /*0230*/  LDG.E R32, desc[UR46][R32.64] ;  /* 0x0000002e20207981 */ /* 0x004562000c1e1900 */
[----:B------:R-:W-:Y:S05]  /*0240*/  BRA `(.L_x_2) ;  /* 0x0000000000087947 */ /* 0x000fea0003800000 */
.L_x_3:
[----:B------:R-:W2:Y:S02]  /*0250*/  LDCU UR6, c[0x0][0x8a0] ;  /* 0x00011400ff0677ac */ /* 0x000ea40008000800 */
[----:B--2---:R-:W-:Y:S02]  /*0260*/  MOV R32, UR6 ;  /* 0x0000000600207c02 */ /* 0x004fe40008000f00 */
.L_x_2:
[----:B------:R-:W-:Y:S01]  /*0270*/  IMAD.U32 R0, RZ, RZ, UR10 ;  /* 0x0000000aff007e24 */ /* 0x000fe2000f8e00ff */
[----:B------:R-:W-:Y:S04]  /*0280*/  BSSY.RECONVERGENT B0, `(.L_x_4) ;  /* 0x000000c000007945 */ /* 0x000fe80003800200 */
[C---:B------:R-:W-:Y:S02]  /*0290*/  ISETP.NE.OR P2, PT, R0.reuse, 0x1, !P1 ;  /* 0x000000010000780c */ /* 0x040fe40004f45670 */
[----:B------:R-:W-:-:S11]  /*02a0*/  ISETP.NE.OR P0, PT, R0, 0x3, !P1 ;  /* 0x000000030000780c */ /* 0x000fd60004f05670 */
[----:B------:R-:W-:Y:S05]  /*02b0*/  @P2 BRA `(.L_x_5) ;  /* 0x0000000000202947 */ /* 0x000fea0003800000 */
[----:B------:R-:W3:Y:S02]  /*02c0*/  LDCU.64 UR6, c[0x0][0x348] ;  /* 0x00006900ff0677ac */ /* 0x000ee40008000a00 */
[----:B---3--:R-:W-:Y:S02]  /*02d0*/  UIADD3 UR12, UP1, UPT, UR6, 0x80, URZ ;  /* 0x00000080060c7890 */ /* 0x008fe4000ff3e0ff */
[----:B------:R-:W-:Y:S02]  /*02e0*/  UIADD3 UR6, UP0, UPT, UR6, 0x180, URZ ;  /* 0x0000018006067890 */ /* 0x000fe4000ff1e0ff */
[----:B------:R-:W-:Y:S02]  /*02f0*/  UIADD3.X UR13, UPT, UPT, URZ, UR7, URZ, UP1, !UPT ;  /* 0x00000007ff0d7290 */ /* 0x000fe40008ffe4ff */
[----:B------:R-:W-:-:S07]  /*0300*/  UIADD3.X UR7, UPT, UPT, URZ, UR7, URZ, UP0, !UPT ;  /* 0x00000007ff077290 */ /* 0x000fce00087fe4ff */
[----:B------:R3:W-:Y:S02]  /*0310*/  UTMACCTL.PF [UR12] ;  /* 0x000000000c0079b9 */ /* 0x0007e40008040000 */
[----:B------:R3:W-:Y:S02]  /*0320*/  UTMACCTL.PF [UR6] ;  /* 0x00000000060079b9 */ /* 0x0007e40008040000 */
[----:B---3--:R-:W-:Y:S01]  /*0330*/  NOP ;  /* 0x0000000000007918 */ /* 0x008fe20000000000 */
.L_x_5:
[----:B------:R-:W-:Y:S05]  /*0340*/  BSYNC.RECONVERGENT B0 ;  /* 0x0000000000007941 */ /* 0x000fea0003800200 */
.L_x_4:
[----:B------:R-:W-:Y:S04]  /*0350*/  BSSY.RECONVERGENT B0, `(.L_x_6) ;  /* 0x000000a000007945 */ /* 0x000fe80003800200 */
        /* <DEDUP_REMOVED lines=9> */
.L_x_7:
[----:B------:R-:W-:Y:S05]  /*03f0*/  BSYNC.RECONVERGENT B0 ;  /* 0x0000000000007941 */ /* 0x000fea0003800200 */
.L_x_6:
[----:B------:R-:W3:Y:S01]  /*0400*/  LDCU.64 UR6, c[0x0][0x888] ;  /* 0x00011100ff0677ac */ /* 0x000ee20008000a00 */
[----:B------:R-:W-:Y:S02]  /*0410*/  UISETP.EQ.U32.AND UP0, UPT, UR4, URZ, UPT ;  /* 0x000000ff0400728c */ /* 0x000fe4000bf02070 */
[----:B------:R-:W-:Y:S02]  /*0420*/  UPLOP3.LUT UP5, UPT, UPT, UPT, UPT, 0x80, 0x8 ;  /* 0x000000000008789c */ /* 0x000fe40003faf070 */
[----:B---3--:R-:W-:-:S04]  /*0430*/  UISETP.NE.U32.AND UP1, UPT, UR6, URZ, UPT ;  /* 0x000000ff0600728c */ /* 0x008fc8000bf25070 */
[----:B------:R-:W-:-:S04]  /*0440*/  UISETP.NE.AND.EX UP1, UPT, UR7, URZ, UPT, UP1 ;  /* 0x000000ff0700728c */ /* 0x000fc8000bf25310 */
[----:B------:R-:W-:-:S04]  /*0450*/  UISETP.EQ.OR.EX UP2, UPT, UR5, URZ, !UP1, UP0 ;  /* 0x000000ff0500728c */ /* 0x000fc8000cf42700 */
[----:B------:R-:W-:-:S05]  /*0460*/  UP2UR UR50, UPR, URZ, 0x4 ;  /* 0x00000004ff327883 */ /* 0x000fca0008000000 */
[----:B------:R-:W-:Y:S07]  /*0470*/  BRA.U !UP2, `(.L_x_8) ;  /* 0x000000010a207547 */ /* 0x000fee000b800000 */
[----:B------:R-:W-:Y:S01]  /*0480*/  UISETP.NE.U32.AND UP2, UPT, UR4, URZ, UPT ;  /* 0x000000ff0400728c */ /* 0x000fe2000bf45070 */
[----:B-----5:R-:W-:Y:S01]  /*0490*/  FSETP.NEU.AND P0, PT, R35, RZ, PT ;  /* 0x000000ff2300720b */ /* 0x020fe20003f0d000 */
[----:B------:R-:W-:Y:S02]  /*04a0*/  USEL UR4, URZ, 0xffffffff, UP1 ;  /* 0xffffffffff047887 */ /* 0x000fe40008800000 */
[----:B------:R-:W-:-:S10]  /*04b0*/  UISETP.NE.AND.EX UP2, UPT, UR5, URZ, UPT, UP2 ;  /* 0x000000ff0500728c */ /* 0x000fd4000bf45320 */
[----:B------:R-:W-:Y:S01]  /*04c0*/  VOTEU.ANY UP0, P0 ;  /* 0x0000000000ff7886 */ /* 0x000fe20000000100 */
[----:B------:R-:W-:-:S04]  /*04d0*/  @!UP2 USEL UR4, URZ, 0xffffffff, UP0 ;  /* 0xffffffffff04a887 */ /* 0x000fc80008000000 */
[----:B------:R-:W-:-:S04]  /*04e0*/  ULOP3.LUT UR4, UR4, 0x1, URZ, 0xc0, !UPT ;  /* 0x0000000104047892 */ /* 0x000fc8000f8ec0ff */
[----:B------:R-:W-:-:S11]  /*04f0*/  UISETP.NE.U32.AND UP5, UPT, UR4, 0x1, UPT ;  /* 0x000000010400788c */ /* 0x000fd6000bfa5070 */
.L_x_8:
[----:B------:R-:W3:Y:S01]  /*0500*/  SHFL.IDX PT, R0, R66, RZ, 0x1f ;  /* 0x00001fff42007589 */ /* 0x000ee200000e0000 */
[----:B------:R-:W-:-:S04]  /*0510*/  UISETP.NE.AND UP0, UPT, UR10, 0x2, UPT ;  /* 0x000000020a00788c */ /* 0x000fc8000bf05270 */
[----:B------:R-:W-:Y:S02]  /*0520*/  UISETP.EQ.AND UP2, UPT, UR9, URZ, !UP0 ;  /* 0x000000ff0900728c */ /* 0x000fe4000c742270 */
[----:B------:R-:W-:-:S04]  /*0530*/  USEL UR6, URZ, 0x1, UP0 ;  /* 0x00000001ff067887 */ /* 0x000fc80008000000 */
[----:B------:R-:W-:Y:S02]  /*0540*/  PLOP3.LUT P5, PT, P1, PT, UP2, 0x80, 0x8 ;  /* 0x000000000008781c */ /* 0x000fe40000faf028 */
[----:B---3--:R-:W-:-:S13]  /*0550*/  ISETP.NE.AND P0, PT, R0, RZ, PT ;  /* 0x000000ff0000720c */ /* 0x008fda0003f05270 */
[----:B------:R-:W-:Y:S05]  /*0560*/  @P0 BRA `(.L_x_9) ;  /* 0x00000000004c0947 */ /* 0x000fea0003800000 */
[----:B------:R-:W-:Y:S01]  /*0570*/  UMOV UR7, 0x400 ;  /* 0x0000040000077882 */ /* 0x000fe20000000000 */
[----:B------:R-:W-:Y:S01]  /*0580*/  UMOV UR5, 0x1 ;  /* 0x0000000100057882 */ /* 0x000fe20000000000 */
[----:B------:R-:W-:Y:S01]  /*0590*/  UMOV UR4, 0x2 ;  /* 0x0000000200047882 */ /* 0x000fe20000000000 */
[----:B------:R-:W-:Y:S02]  /*05a0*/  ULEA UR7, UR37, UR7, 0x18 ;  /* 0x0000000725077291 */ /* 0x000fe4000f8ec0ff */
[----:B------:R-:W-:-:S04]  /*05b0*/  UIADD3 UR12, UPT, UPT, -UR5, 0x100000, URZ ;  /* 0x00100000050c7890 */ /* 0x000fc8000fffe1ff */
[----:B------:R-:W-:Y:S02]  /*05c0*/  USHF.L.U32 UR13, UR12, 0xb, URZ ;  /* 0x0000000b0c0d7899 */ /* 0x000fe400080006ff */
[----:B------:R-:W-:Y:S02]  /*05d0*/  USHF.L.U32 UR12, UR12, 0x1, URZ ;  /* 0x000000010c0c7899 */ /* 0x000fe400080006ff */
[----:B------:R-:W-:-:S04]  /*05e0*/  UIADD3 UR4, UPT, UPT, -UR4, 0x100000, URZ ;  /* 0x0010000004047890 */ /* 0x000fc8000fffe1ff */
[----:B------:R-:W-:Y:S02]  /*05f0*/  USHF.L.U32 UR5, UR4, 0xb, URZ ;  /* 0x0000000b04057899 */ /* 0x000fe400080006ff */
[----:B------:R-:W-:Y:S01]  /*0600*/  USHF.L.U32 UR4, UR4, 0x1, URZ ;  /* 0x0000000104047899 */ /* 0x000fe200080006ff */
[----:B------:R-:W-:Y:S01]  /*0610*/  ELECT P0, URZ, PT ;  /* 0x0000000000ff782f */ /* 0x000fe20003800000 */
[----:B------:R-:W3:Y:S02]  /*0620*/  FENCE.VIEW.ASYNC.S ;  /* 0x00000000000073c6 */ /* 0x000ee40000000000 */
[----:B---3--:R3:W4:Y:S08]  /*0630*/  SYNCS.EXCH.64 URZ, [UR7], UR12 ;  /* 0x0000000c07ff75b2 */ /* 0x0087300008000100 */
[----:B------:R3:W1:Y:S01]  /*0640*/  SYNCS.EXCH.64 URZ, [UR7+0x18], UR4 ;  /* 0x0000180407ff75b2 */ /* 0x0006620008000100 */
[----:B------:R3:W1:Y:S01]  /*0650*/  SYNCS.EXCH.64 URZ, [UR7+0x8], UR12 ;  /* 0x0000080c07ff75b2 */ /* 0x0006620008000100 */
[----:B------:R3:W1:Y:S01]  /*0660*/  SYNCS.EXCH.64 URZ, [UR7+0x20], UR4 ;  /* 0x0000200407ff75b2 */ /* 0x0006620008000100 */
[----:B------:R3:W1:Y:S01]  /*0670*/  SYNCS.EXCH.64 URZ, [UR7+0x10], UR12 ;  /* 0x0000100c07ff75b2 */ /* 0x0006620008000100 */
[----:B------:R3:W1:Y:S01]  /*0680*/  SYNCS.EXCH.64 URZ, [UR7+0x28], UR4 ;  /* 0x0000280407ff75b2 */ /* 0x0006620008000100 */
[----:B------:R-:W-:Y:S01]  /*0690*/  NOP ;  /* 0x0000000000007918 */ /* 0x000fe20000000000 */
.L_x_9:
[----:B------:R-:W2:Y:S01]  /*06a0*/  SHFL.IDX PT, R0, R66, RZ, 0x1f ;  /* 0x00001fff42007589 */ /* 0x000ea200000e0000 */
[----:B------:R-:W-:Y:S01]  /*06b0*/  NOP ;  /* 0x0000000000007918 */ /* 0x000fe20000000000 */
[----:B--2---:R-:W-:-:S13]  /*06c0*/  ISETP.NE.AND P0, PT, R0, 0x1, PT ;  /* 0x000000010000780c */ /* 0x004fda0003f05270 */
[----:B------:R-:W-:Y:S05]  /*06d0*/  @P0 BRA `(.L_x_10) ;  /* 0x0000000000540947 */ /* 0x000fea0003800000 */
[----:B---3--:R-:W-:Y:S01]  /*06e0*/  UMOV UR7, 0x400 ;  /* 0x0000040000077882 */ /* 0x008fe20000000000 */
        /* <DEDUP_REMOVED lines=10> */
[----:B------:R-:W2:Y:S02]  /*0790*/  FENCE.VIEW.ASYNC.S ;  /* 0x00000000000073c6 */ /* 0x000ea40000000000 */
[----:B--2---:R2:W3:Y:S08]  /*07a0*/  SYNCS.EXCH.64 URZ, [UR7+0x30], UR12 ;  /* 0x0000300c07ff75b2 */ /* 0x0044f00008000100 */
[----:B------:R2:W1:Y:S01]  /*07b0*/  SYNCS.EXCH.64 URZ, [UR7+0x50], UR4 ;  /* 0x0000500407ff75b2 */ /* 0x0004620008000100 */
[----:B------:R2:W1:Y:S01]  /*07c0*/  SYNCS.EXCH.64 URZ, [UR7+0x38], UR12 ;  /* 0x0000380c07ff75b2 */ /* 0x0004620008000100 */
[----:B------:R2:W1:Y:S01]  /*07d0*/  SYNCS.EXCH.64 URZ, [UR7+0x58], UR4 ;  /* 0x0000580407ff75b2 */ /* 0x0004620008000100 */
[----:B------:R2:W1:Y:S01]  /*07e0*/  SYNCS.EXCH.64 URZ, [UR7+0x40], UR12 ;  /* 0x0000400c07ff75b2 */ /* 0x0004620008000100 */
[----:B------:R2:W1:Y:S01]  /*07f0*/  SYNCS.EXCH.64 URZ, [UR7+0x60], UR4 ;  /* 0x0000600407ff75b2 */ /* 0x0004620008000100 */
[----:B------:R2:W1:Y:S01]  /*0800*/  SYNCS.EXCH.64 URZ, [UR7+0x48], UR12 ;  /* 0x0000480c07ff75b2 */ /* 0x0004620008000100 */
[----:B------:R2:W1:Y:S01]  /*0810*/  SYNCS.EXCH.64 URZ, [UR7+0x68], UR4 ;  /* 0x0000680407ff75b2 */ /* 0x0004620008000100 */
[----:B------:R-:W-:Y:S01]  /*0820*/  NOP ;  /* 0x0000000000007918 */ /* 0x000fe20000000000 */
.L_x_10:
[----:B------:R-:W4:Y:S01]  /*0830*/  SHFL.IDX PT, R0, R66, RZ, 0x1f ;  /* 0x00001fff42007589 */ /* 0x000f2200000e0000 */
[----:B------:R-:W-:Y:S01]  /*0840*/  NOP ;  /* 0x0000000000007918 */ /* 0x000fe20000000000 */
[----:B----4-:R-:W-:-:S13]  /*0850*/  ISETP.NE.AND P0, PT, R0, 0x3, PT ;  /* 0x000000030000780c */ /* 0x010fda0003f05270 */
[----:B------:R-:W-:Y:S05]  /*0860*/  @P0 BRA `(.L_x_11) ;  /* 0x00000000002c0947 */ /* 0x000fea0003800000 */
[----:B--23--:R-:W-:Y:S01]  /*0870*/  UMOV UR5, 0x400 ;  /* 0x0000040000057882 */ /* 0x00cfe20000000000 */
[----:B------:R-:W-:Y:S01]  /*0880*/  UMOV UR4, 0x20 ;  /* 0x0000002000047882 */ /* 0x000fe20000000000 */
[----:B------:R-:W-:Y:S02]  /*0890*/  ULEA UR5, UR37, UR5, 0x18 ;  /* 0x0000000525057291 */ /* 0x000fe4000f8ec0ff */
[----:B------:R-:W-:-:S04]  /*08a0*/  UIADD3 UR12, UPT, UPT, -UR4, 0x100000, URZ ;  /* 0x00100000040c7890 */ /* 0x000fc8000fffe1ff */
[----:B------:R-:W-:Y:S02]  /*08b0*/  USHF.L.U32 UR13, UR12, 0xb, URZ ;  /* 0x0000000b0c0d7899 */ /* 0x000fe400080006ff */
[----:B------:R-:W-:Y:S01]  /*08c0*/  USHF.L.U32 UR12, UR12, 0x1, URZ ;  /* 0x000000010c0c7899 */ /* 0x000fe200080006ff */
[----:B------:R-:W-:Y:S01]  /*08d0*/  ELECT P0, URZ, PT ;  /* 0x0000000000ff782f */ /* 0x000fe20003800000 */
[----:B------:R-:W2:Y:S10]  /*08e0*/  FENCE.VIEW.ASYNC.S ;  /* 0x00000000000073c6 */ /* 0x000eb40000000000 */
[----:B--2---:R4:W2:Y:S01]  /*08f0*/  SYNCS.EXCH.64 URZ, [UR5+0x70], UR12 ;  /* 0x0000700c05ff75b2 */ /* 0x0048a20008000100 */
[----:B------:R4:W3:Y:S02]  /*0900*/  SYNCS.EXCH.64 URZ, [UR5+0x78], UR12 ;  /* 0x0000780c05ff75b2 */ /* 0x0008e40008000100 */
[----:B----4-:R-:W-:Y:S01]  /*0910*/  NOP ;  /* 0x0000000000007918 */ /* 0x010fe20000000000 */
.L_x_11:
[----:B------:R-:W4:Y:S01]  /*0920*/  SHFL.IDX PT, R0, R66, RZ, 0x1f ;  /* 0x00001fff42007589 */ /* 0x000f2200000e0000 */
[----:B------:R-:W-:Y:S01]  /*0930*/  NOP ;  /* 0x0000000000007918 */ /* 0x000fe20000000000 */
[----:B----4-:R-:W-:-:S13]  /*0940*/  ISETP.NE.AND P0, PT, R0, 0x4, PT ;  /* 0x000000040000780c */ /* 0x010fda0003f05270 */
[----:B------:R-:W-:Y:S05]  /*0950*/  @P0 BRA `(.L_x_12) ;  /* 0x0000000000480947 */ /* 0x000fea0003800000 */
[----:B--23--:R-:W-:Y:S01]  /*0960*/  UMOV UR7, 0x3a0 ;  /* 0x000003a000077882 */ /* 0x00cfe20000000000 */
[----:B------:R-:W-:Y:S01]  /*0970*/  UMOV UR5, 0x400 ;  /* 0x0000040000057882 */ /* 0x000fe20000000000 */
[----:B------:R-:W-:Y:S01]  /*0980*/  USEL UR7, UR7, 0x320, UP5 ;  /* 0x0000032007077887 */ /* 0x000fe2000a800000 */
        /* <DEDUP_REMOVED lines=10> */
[----:B--2---:R4:W2:Y:S08]  /*0a30*/  SYNCS.EXCH.64 URZ, [UR5+0x80], UR12 ;  /* 0x0000800c05ff75b2 */ /* 0x0048b00008000100 */
[----:B------:R4:W3:Y:S01]  /*0a40*/  SYNCS.EXCH.64 URZ, [UR5+0x90], UR14 ;  /* 0x0000900e05ff75b2 */ /* 0x0008e20008000100 */
[----:B------:R4:W1:Y:S01]  /*0a50*/  SYNCS.EXCH.64 URZ, [UR5+0x88], UR12 ;  /* 0x0000880c05ff75b2 */ /* 0x0008620008000100 */
[----:B------:R4:W1:Y:S02]  /*0a60*/  SYNCS.EXCH.64 URZ, [UR5+0x98], UR14 ;  /* 0x0000980e05ff75b2 */ /* 0x0008640008000100 */
[----:B----4-:R-:W-:Y:S01]  /*0a70*/  NOP ;  /* 0x0000000000007918 */ /* 0x010fe20000000000 */
.L_x_12:
[----:B------:R-:W4:Y:S01]  /*0a80*/  SHFL.IDX PT, R0, R66, RZ, 0x1f ;  /* 0x00001fff42007589 */ /* 0x000f2200000e0000 */
[----:B------:R-:W-:Y:S01]  /*0a90*/  NOP ;  /* 0x0000000000007918 */ /* 0x000fe20000000000 */
[----:B----4-:R-:W-:-:S13]  /*0aa0*/  ISETP.NE.AND P0, PT, R0, 0x5, PT ;  /* 0x000000050000780c */ /* 0x010fda0003f05270 */
[----:B------:R-:W-:Y:S05]  /*0ab0*/  @P0 BRA `(.L_x_13) ;  /* 0x0000000000540947 */ /* 0x000fea0003800000 */
[----:B--23--:R-:W-:Y:S01]  /*0ac0*/  UMOV UR7, 0x400 ;  /* 0x0000040000077882 */ /* 0x00cfe20000000000 */
        /* <DEDUP_REMOVED lines=14> */
[----:B------:R4:W1:Y:S01]  /*0bb0*/  SYNCS.EXCH.64 URZ, [UR7+0xc8], UR4 ;  /* 0x0000c80407ff75b2 */ /* 0x0008620008000100 */
[----:B------:R4:W1:Y:S01]  /*0bc0*/  SYNCS.EXCH.64 URZ, [UR7+0xb0], UR12 ;  /* 0x0000b00c07ff75b2 */ /* 0x0008620008000100 */
[----:B------:R4:W1:Y:S01]  /*0bd0*/  SYNCS.EXCH.64 URZ, [UR7+0xd0], UR4 ;  /* 0x0000d00407ff75b2 */ /* 0x0008620008000100 */
[----:B------:R4:W1:Y:S01]  /*0be0*/  SYNCS.EXCH.64 URZ, [UR7+0xb8], UR12 ;  /* 0x0000b80c07ff75b2 */ /* 0x0008620008000100 */
[----:B------:R4:W1:Y:S02]  /*0bf0*/  SYNCS.EXCH.64 URZ, [UR7+0xd8], UR4 ;  /* 0x0000d80407ff75b2 */ /* 0x0008640008000100 */
[----:B----4-:R-:W-:Y:S01]  /*0c00*/  NOP ;  /* 0x0000000000007918 */ /* 0x010fe20000000000 */
.L_x_13:
[----:B------:R-:W4:Y:S01]  /*0c10*/  SHFL.IDX PT, R0, R66, RZ, 0x1f ;  /* 0x00001fff42007589 */ /* 0x000f2200000e0000 */
[----:B------:R-:W-:Y:S01]  /*0c20*/  ISETP.NE.OR P1, PT, RZ, UR10, !P1 ;  /* 0x0000000aff007c0c */ /* 0x000fe2000cf25670 */
        /* <DEDUP_REMOVED lines=12> */
[----:B------:R4:W3:Y:S01]  /*0cf0*/  SYNCS.EXCH.64 URZ, [UR5+0xf0], UR12 ;  /* 0x0000f00c05ff75b2 */ /* 0x0008e20008000100 */
[----:B------:R4:W1:Y:S01]  /*0d00*/  SYNCS.EXCH.64 URZ, [UR5+0xe8], UR12 ;  /* 0x0000e80c05ff75b2 */ /* 0x0008620008000100 */
[----:B------:R4:W1:Y:S02]  /*0d10*/  SYNCS.EXCH.64 URZ, [UR5+0xf8], UR12 ;  /* 0x0000f80c05ff75b2 */ /* 0x0008640008000100 */
[----:B----4-:R-:W-:Y:S01]  /*0d20*/  NOP ;  /* 0x0000000000007918 */ /* 0x010fe20000000000 */
.L_x_14:
[----:B------:R-:W-:Y:S01]  /*0d30*/  VOTEU.ALL UP0, P1 ;  /* 0x0000000000ff7886 */ /* 0x000fe20000800000 */
[----:B--23--:R-:W-:Y:S01]  /*0d40*/  UMOV UR12, 0x20 ;  /* 0x00000020000c7882 */ /* 0x00cfe20000000000 */
[----:B------:R-:W2:Y:S01]  /*0d50*/  LDCU UR5, c[0x0][0x36c] ;  /* 0x00006d80ff0577ac */ /* 0x000ea20008000800 */
[----:B------:R-:W-:Y:S01]  /*0d60*/  NOP ;  /* 0x0000000000007918 */ /* 0x000fe20000000000 */
[----:B------:R-:W-:Y:S01]  /*0d70*/  LOP3.LUT R10, R72, 0x1f, RZ, 0xc0, !PT ;  /* 0x0000001f480a7812 */ /* 0x000fe200078ec0ff */
[----:B------:R-:W-:Y:S01]  /*0d80*/  @!UP0 UMOV UR4, 0x400 ;  /* 0x0000040000048882 */ /* 0x000fe20000000000 */
[----:B------:R-:W-:-:S04]  /*0d90*/  @!UP0 UIADD3 UR12, UPT, UPT, -UR12, 0x100000, URZ ;  /* 0x001000000c0c8890 */ /* 0x000fc8000fffe1ff */
[----:B------:R-:W-:Y:S02]  /*0da0*/  @!UP0 USHF.L.U32 UR13, UR12, 0xb, URZ ;  /* 0x0000000b0c0d8899 */ /* 0x000fe400080006ff */
[----:B------:R-:W-:Y:S02]  /*0db0*/  @!UP0 USHF.L.U32 UR12, UR12, 0x1, URZ ;  /* 0x000000010c0c8899 */ /* 0x000fe400080006ff */
[----:B------:R-:W-:Y:S01]  /*0dc0*/  @!UP0 ULEA UR4, UR37, UR4, 0x18 ;  /* 0x0000000425048291 */ /* 0x000fe2000f8ec0ff */
[----:B------:R-:W-:Y:S01]  /*0dd0*/  VOTEU.ALL UP0, P1 ;  /* 0x0000000000ff7886 */ /* 0x000fe20000800000 */
[----:B------:R-:W-:Y:S02]  /*0de0*/  UISETP.NE.AND UP4, UPT, UR10, URZ, UPT ;  /* 0x000000ff0a00728c */ /* 0x000fe4000bf85270 */
[----:B--2---:R-:W-:Y:S01]  /*0df0*/  UISETP.EQ.U32.AND UP2, UPT, UR5, 0x1, UPT ;  /* 0x000000010500788c */ /* 0x004fe2000bf42070 */
[----:B------:R-:W2:Y:S07]  /*0e00*/  FENCE.VIEW.ASYNC.S ;  /* 0x00000000000073c6 */ /* 0x000eae0000000000 */
[----:B--2---:R2:W3:Y:S01]  /*0e10*/  @!UP0 SYNCS.EXCH.64 URZ, [UR4+0x100], UR12 ;  /* 0x0001000c04ff85b2 */ /* 0x0044e20008000100 */
[----:B------:R-:W-:Y:S05]  /*0e20*/  BRA.U !UP2, `(.L_x_15) ;  /* 0x000000010a087547 */ /* 0x000fea000b800000 */
[----:B-1-3--:R-:W-:Y:S01]  /*0e30*/  UCGABAR_ARV ;  /* 0x00000000000079c7 */ /* 0x00afe20008000000 */
[----:B------:R-:W-:Y:S05]  /*0e40*/  BRA `(.L_x_16) ;  /* 0x0000000000047947 */ /* 0x000fea0003800000 */
.L_x_15:
[----:B-1-3--:R-:W-:Y:S01]  /*0e50*/  NOP ;  /* 0x0000000000007918 */ /* 0x00afe20000000000 */
.L_x_16:
[----:B------:R-:W1:Y:S01]  /*0e60*/  S2R R11, SR_CTAID.X ;  /* 0x00000000000b7919 */ /* 0x000e620000002500 */
[----:B------:R-:W-:-:S05]  /*0e70*/  CS2R.32 R60, SR_CgaSize ;  /* 0x00000000003c7805 */ /* 0x000fca0000008a00 */
[----:B------:R-:W-:-:S05]  /*0e80*/  IMAD R60, R60, -0xa0, RZ ;  /* 0xffffff603c3c7824 */ /* 0x000fca00078e02ff */
[----:B------:R-:W-:-:S14]  /*0e90*/  R2UR UR5, R60 ;  /* 0x000000003c0572ca */ /* 0x000fdc00000e0000 */
[----:B------:R-:W3:Y:S01]  /*0ea0*/  LDCU UR5, c[0x0][UR5+0x2b0] ;  /* 0x00005600050577ac */ /* 0x000ee20008000800 */
[----:B------:R-:W-:-:S05]  /*0eb0*/  CS2R.32 R0, SR_CgaSize ;  /* 0x0000000000007805 */ /* 0x000fca0000008a00 */
[----:B------:R-:W-:-:S06]  /*0ec0*/  IMAD R0, R0, -0xa0, RZ ;  /* 0xffffff6000007824 */ /* 0x000fcc00078e02ff */
[----:B------:R-:W4:Y:S01]  /*0ed0*/  LDC R0, c[0x0][R0+0x2a0] ;  /* 0x0000a80000007b82 */ /* 0x000f220000000800 */
[----:B------:R-:W-:Y:S01]  /*0ee0*/  PRMT R8, RZ, 0x7610, R8 ;  /* 0x00007610ff087816 */ /* 0x000fe20000000008 */
[----:B------:R-:W3:Y:S01]  /*0ef0*/  S2R R20, SR_CTAID.Y ;  /* 0x0000000000147919 */ /* 0x000ee20000002600 */
[----:B------:R-:W-:-:S05]  /*0f00*/  CS2R.32 R60, SR_CgaSize ;  /* 0x00000000003c7805 */ /* 0x000fca0000008a00 */
[----:B------:R-:W-:-:S05]  /*0f10*/  IMAD R60, R60, -0xa0, RZ ;  /* 0xffffff603c3c7824 */ /* 0x000fca00078e02ff */
[----:B--2---:R-:W-:-:S14]  /*0f20*/  R2UR UR4, R60 ;  /* 0x000000003c0472ca */ /* 0x004fdc00000e0000 */
[----:B------:R-:W2:Y:S01]  /*0f30*/  LDCU UR4, c[0x0][UR4+0x2b4] ;  /* 0x00005680040477ac */ /* 0x000ea20008000800 */
[----:B------:R-:W1:Y:S01]  /*0f40*/  LDCU UR11, c[0x0][0xb30] ;  /* 0x00016600ff0b77ac */ /* 0x000e620008000800 */
[----:B------:R-:W3:Y:S01]  /*0f50*/  LDC R9, c[0x0][0xb24] ;  /* 0x0002c900ff097b82 */ /* 0x000ee20000000800 */
[----:B------:R-:W-:Y:S02]  /*0f60*/  UISETP.GT.U32.AND UP0, UPT, UR9, 0xffff, UPT ;  /* 0x0000ffff0900788c */ /* 0x000fe4000bf04070 */
[----:B------:R-:W-:Y:S02]  /*0f70*/  USHF.L.U32 UR7, UR37, 0xa, URZ ;  /* 0x0000000a25077899 */ /* 0x000fe400080006ff */
[----:B------:R-:W-:Y:S01]  /*0f80*/  USEL UR12, UR9, 0xffff, !UP0 ;  /* 0x0000ffff090c7887 */ /* 0x000fe2000c000000 */
[----:B------:R-:W-:-:S05]  /*0f90*/  CS2R.32 R58, SR_CgaSize ;  /* 0x00000000003a7805 */ /* 0x000fca0000008a00 */
[----:B------:R-:W-:-:S06]  /*0fa0*/  IMAD R58, R58, -0xa0, RZ ;  /* 0xffffff603a3a7824 */ /* 0x000fcc00078e02ff */
[----:B------:R-:W4:Y:S01]  /*0fb0*/  LDC R58, c[0x0][R58+0x2a4] ;  /* 0x0000a9003a3a7b82 */ /* 0x000f220000000800 */
[----:B------:R-:W-:Y:S02]  /*0fc0*/  ULOP3.LUT UR7, UR7, 0x800, URZ, 0xc0, !UPT ;  /* 0x0000080007077892 */ /* 0x000fe4000f8ec0ff */
[----:B------:R-:W-:Y:S02]  /*0fd0*/  ULOP3.LUT UR12, UR12, 0xffff, URZ, 0xc0, !UPT ;  /* 0x0000ffff0c0c7892 */ /* 0x000fe4000f8ec0ff */
[----:B------:R-:W-:-:S03]  /*0fe0*/  UISETP.NE.AND UP3, UPT, UR10, 0x2, UPT ;  /* 0x000000020a00788c */ /* 0x000fc6000bf65270 */
[----:B------:R-:W4:Y:S01]  /*0ff0*/  LDC R26, c[0x0][0xb24] ;  /* 0x0002c900ff1a7b82 */ /* 0x000f220000000800 */
[----:B-1----:R-:W-:Y:S01]  /*1000*/  UISETP.NE.AND UP0, UPT, UR11, 0x1, UPT ;  /* 0x000000010b00788c */ /* 0x002fe2000bf05270 */
[----:B------:R-:W-:Y:S01]  /*1010*/  I2FP.F32.U32 R60, R11 ;  /* 0x0000000b003c7245 */ /* 0x000fe20000201000 */
[----:B------:R-:W-:-:S05]  /*1020*/  IMAD.MOV.U32 R21, RZ, RZ, R11 ;  /* 0x000000ffff157224 */ /* 0x000fca00078e000b */
[----:B------:R-:W1:Y:S01]  /*1030*/  S2UR UR36, SR_CTAID.Z ;  /* 0x00000000002479c3 */ /* 0x000e620000002700 */
[----:B---3--:R-:W-:Y:S02]  /*1040*/  ISETP.GE.AND P0, PT, R9, 0x1, PT ;  /* 0x000000010900780c */ /* 0x008fe40003f06270 */
[----:B------:R-:W-:Y:S01]  /*1050*/  I2FP.F32.U32 R3, R20 ;  /* 0x0000001400037245 */ /* 0x000fe20000201000 */
[----:B------:R-:W-:Y:S01]  /*1060*/  FMUL R60, R60, UR5 ;  /* 0x000000053c3c7c20 */ /* 0x000fe20008400000 */
[----:B------:R-:W-:-:S03]  /*1070*/  USHF.R.U32.HI UR5, URZ, 0x6, UR7 ;  /* 0x00000006ff057899 */ /* 0x000fc60008011607 */
[----:B--2---:R-:W-:Y:S01]  /*1080*/  FMUL R3, R3, UR4 ;  /* 0x0000000403037c20 */ /* 0x004fe20008400000 */
[----:B------:R-:W-:Y:S01]  /*1090*/  UMOV UR4, 0x5 ;  /* 0x0000000500047882 */ /* 0x000fe20000000000 */
[----:B------:R-:W2:Y:S01]  /*10a0*/  F2I.U32.TRUNC.NTZ R60, R60 ;  /* 0x0000003c003c7305 */ /* 0x000ea2000020f000 */
[----:B------:R-:W-:-:S07]  /*10b0*/  USHF.L.U32 UR4, UR4, UR12, URZ ;  /* 0x0000000c04047299 */ /* 0x000fce00080006ff */
[----:B------:R-:W3:Y:S01]  /*10c0*/  F2I.U32.TRUNC.NTZ R3, R3 ;  /* 0x0000000300037305 */ /* 0x000ee2000020f000 */
[----:B--2---:R-:W-:-:S04]  /*10d0*/  IMAD.MOV R60, RZ, RZ, -R60 ;  /* 0x000000ffff3c7224 */ /* 0x004fc800078e0a3c */
[----:B----4-:R-:W-:Y:S01]  /*10e0*/  IMAD R60, R0, R60, R11 ;  /* 0x0000003c003c7224 */ /* 0x010fe200078e020b */
[----:B------:R-:W-:Y:S02]  /*10f0*/  PRMT R0, RZ, 0x7610, R0 ;  /* 0x00007610ff007816 */ /* 0x000fe40000000000 */
[----:B---3--:R-:W-:-:S05]  /*1100*/  IADD3 R3, PT, PT, -R3, RZ, RZ ;  /* 0x000000ff03037210 */ /* 0x008fca0007ffe1ff */
[----:B------:R-:W-:Y:S01]  /*1110*/  IMAD R58, R58, R3, R20 ;  /* 0x000000033a3a7224 */ /* 0x000fe200078e0214 */
[----:B-1----:R-:W-:Y:S06]  /*1120*/  BRA.U UP4, `(.L_x_17) ;  /* 0x0000000104387547 */ /* 0x002fec000b800000 */
[----:B------:R-:W-:Y:S02]  /*1130*/  ISETP.NE.AND P1, PT, R58, RZ, PT ;  /* 0x000000ff3a00720c */ /* 0x000fe40003f25270 */
[C---:B------:R-:W-:Y:S02]  /*1140*/  LOP3.LUT R0, R60.reuse, 0x2, RZ, 0x3c, !PT ;  /* 0x000000023c007812 */ /* 0x040fe400078e3cff */
[----:B------:R-:W-:Y:S02]  /*1150*/  ISETP.GT.U32.AND P2, PT, R60, 0x1, P1 ;  /* 0x000000013c00780c */ /* 0x000fe40000f44070 */
[----:B------:R-:W-:Y:S01]  /*1160*/  ISETP.GT.U32.AND P1, PT, R0, 0x1, P1 ;  /* 0x000000010000780c */ /* 0x000fe20000f24070 */
[----:B------:R-:W-:Y:S01]  /*1170*/  IMAD.MOV.U32 R0, RZ, RZ, 0x3 ;  /* 0x00000003ff007424 */ /* 0x000fe200078e00ff */
[----:B------:R-:W-:Y:S02]  /*1180*/  SEL R4, RZ, 0x1, P2 ;  /* 0x00000001ff047807 */ /* 0x000fe40001000000 */
[----:B------:R-:W-:-:S02]  /*1190*/  SEL R2, RZ, 0x4, P1 ;  /* 0x00000004ff027807 */ /* 0x000fc40000800000 */
[----:B------:R-:W-:Y:S02]  /*11a0*/  SEL R5, RZ, 0x2, P2 ;  /* 0x00000002ff057807 */ /* 0x000fe40001000000 */
[----:B------:R-:W-:Y:S02]  /*11b0*/  LOP3.LUT R3, R60, 0xfffffffe, RZ, 0xc0, !PT ;  /* 0xfffffffe3c037812 */ /* 0x000fe400078ec0ff */
[----:B------:R-:W-:Y:S02]  /*11c0*/  IADD3 R5, PT, PT, R2, R5, R4 ;  /* 0x0000000502057210 */ /* 0x000fe40007ffe004 */
[----:B------:R-:W-:Y:S02]  /*11d0*/  SEL R2, RZ, 0x8, P1 ;  /* 0x00000008ff027807 */ /* 0x000fe40000800000 */
[----:B------:R-:W-:-:S03]  /*11e0*/  SHF.L.U32 R0, R0, R3, RZ ;  /* 0x0000000300007219 */ /* 0x000fc600000006ff */
[----:B------:R-:W-:-:S05]  /*11f0*/  IMAD.IADD R2, R5, 0x1, R2 ;  /* 0x0000000105027824 */ /* 0x000fca00078e0202 */
[----:B------:R-:W-:Y:S02]  /*1200*/  PRMT R8, R2, 0x7610, R8 ;  /* 0x0000761002087816 */ /* 0x000fe40000000008 */
.L_x_17:
[----:B------:R-:W-:Y:S05]  /*1210*/  @!P0 BRA `(.L_x_18) ;  /* 0x0000000000b88947 */ /* 0x000fea0003800000 */
[----:B------:R-:W1:Y:S01]  /*1220*/  LDC.64 R4, c[0x0][0xb18] ;  /* 0x0002c600ff047b82 */ /* 0x000e620000000a00 */
[----:B------:R-:W-:-:S07]  /*1230*/  ISETP.NE.AND P0, PT, R9, 0x1, PT ;  /* 0x000000010900780c */ /* 0x000fce0003f05270 */
[----:B------:R-:W2:Y:S08]  /*1240*/  LDC R14, c[0x0][0xb0c] ;  /* 0x0002c300ff0e7b82 */ /* 0x000eb00000000800 */
[----:B------:R-:W3:Y:S08]  /*1250*/  LDC R13, c[0x0][0x370] ;  /* 0x0000dc00ff0d7b82 */ /* 0x000ef00000000800 */
[----:B------:R-:W4:Y:S01]  /*1260*/  LDC R16, c[0x0][0x374] ;  /* 0x0000dd00ff107b82 */ /* 0x000f220000000800 */
[----:B-1----:R-:W-:-:S07]  /*1270*/  ISETP.NE.AND P1, PT, R4, 0x1, PT ;  /* 0x000000010400780c */ /* 0x002fce0003f25270 */
[----:B------:R-:W3:Y:S01]  /*1280*/  LDC.64 R6, c[0x0][0xb10] ;  /* 0x0002c400ff067b82 */ /* 0x000ee20000000a00 */
[----:B--2---:R-:W-:-:S07]  /*1290*/  ISETP.NE.AND P2, PT, R14, 0x1, PT ;  /* 0x000000010e00780c */ /* 0x004fce0003f45270 */
[----:B------:R-:W1:Y:S08]  /*12a0*/  LDC R12, c[0x0][0xb20] ;  /* 0x0002c800ff0c7b82 */ /* 0x000e700000000800 */
[----:B------:R-:W2:Y:S01]  /*12b0*/  LDC.64 R2, c[0x0][0xb28] ;  /* 0x0002ca00ff027b82 */ /* 0x000ea20000000a00 */
[----:B----4-:R-:W-:-:S04]  /*12c0*/  IMAD.HI.U32 R15, R16, R5, RZ ;  /* 0x00000005100f7227 */ /* 0x010fc800078e00ff */
[----:B------:R-:W-:-:S04]  /*12d0*/  IMAD.HI.U32 R5, R20, R5, RZ ;  /* 0x0000000514057227 */ /* 0x000fc800078e00ff */
[----:B---3--:R-:W-:-:S04]  /*12e0*/  IMAD.HI.U32 R18, R13, R6, RZ ;  /* 0x000000060d127227 */ /* 0x008fc800078e00ff */
[C---:B------:R-:W-:Y:S01]  /*12f0*/  IMAD.HI.U32 R22, R11.reuse, R6, RZ ;  /* 0x000000060b167227 */ /* 0x040fe200078e00ff */
[-C--:B------:R-:W-:Y:S02]  /*1300*/  @P2 SHF.R.U32.HI R13, RZ, R7.reuse, R18 ;  /* 0x00000007ff0d2219 */ /* 0x080fe40000011612 */
[-C--:B-1----:R-:W-:Y:S02]  /*1310*/  @P1 SHF.R.U32.HI R16, RZ, R12.reuse, R15 ;  /* 0x0000000cff101219 */ /* 0x082fe4000001160f */
[----:B------:R-:W-:Y:S02]  /*1320*/  SHF.R.U32.HI R5, RZ, R12, R5 ;  /* 0x0000000cff057219 */ /* 0x000fe40000011605 */
[----:B------:R-:W-:Y:S02]  /*1330*/  SHF.R.U32.HI R22, RZ, R7, R22 ;  /* 0x00000007ff167219 */ /* 0x000fe40000011616 */
[----:B------:R-:W-:Y:S01]  /*1340*/  SEL R5, R20, R5, !P1 ;  /* 0x0000000514057207 */ /* 0x000fe20004800000 */
[----:B--2---:R-:W-:Y:S01]  /*1350*/  IMAD.HI.U32 R18, R16, R2, RZ ;  /* 0x0000000210127227 */ /* 0x004fe200078e00ff */
[----:B------:R-:W-:-:S02]  /*1360*/  SEL R21, R11, R22, !P2 ;  /* 0x000000160b157207 */ /* 0x000fc40005000000 */
[----:B------:R-:W-:Y:S01]  /*1370*/  IADD3 R7, PT, PT, -R5, RZ, RZ ;  /* 0x000000ff05077210 */ /* 0x000fe20007ffe1ff */
[----:B------:R-:W-:Y:S01]  /*1380*/  IMAD.HI.U32 R6, R13, R2, RZ ;  /* 0x000000020d067227 */ /* 0x000fe200078e00ff */
[----:B------:R-:W-:-:S03]  /*1390*/  @P0 SHF.R.U32.HI R16, RZ, R3, R18 ;  /* 0x00000003ff100219 */ /* 0x000fc60000011612 */
[----:B------:R-:W-:Y:S01]  /*13a0*/  IMAD R7, R4, R7, R20 ;  /* 0x0000000704077224 */ /* 0x000fe200078e0214 */
[----:B------:R-:W-:Y:S01]  /*13b0*/  @P0 SHF.R.U32.HI R13, RZ, R3, R6 ;  /* 0x00000003ff0d0219 */ /* 0x000fe20000011606 */
[----:B------:R-:W-:-:S04]  /*13c0*/  IMAD R16, R16, R9, RZ ;  /* 0x0000000910107224 */ /* 0x000fc800078e02ff */
[----:B------:R-:W-:Y:S01]  /*13d0*/  IMAD R6, R13, R9, RZ ;  /* 0x000000090d067224 */ /* 0x000fe200078e02ff */
[----:B------:R-:W-:-:S04]  /*13e0*/  ISETP.GE.AND P1, PT, R5, R16, PT ;  /* 0x000000100500720c */ /* 0x000fc80003f26270 */
[----:B------:R-:W-:Y:S01]  /*13f0*/  ISETP.GE.OR P1, PT, R21, R6, P1 ;  /* 0x000000061500720c */ /* 0x000fe20000f26670 */
[----:B------:R-:W-:-:S05]  /*1400*/  IMAD.HI.U32 R6, R5, R2, RZ ;  /* 0x0000000205067227 */ /* 0x000fca00078e00ff */
[----:B------:R-:W-:-:S04]  /*1410*/  SHF.R.U32.HI R6, RZ, R3, R6 ;  /* 0x00000003ff067219 */ /* 0x000fc80000011606 */
[----:B------:R-:W-:-:S03]  /*1420*/  SEL R6, R5, R6, !P0 ;  /* 0x0000000605067207 */ /* 0x000fc60004000000 */
[----:B------:R-:W-:Y:S01]  /*1430*/  @!P1 IMAD.HI.U32 R12, R21, R2, RZ ;  /* 0x00000002150c9227 */ /* 0x000fe200078e00ff */
[----:B------:R-:W-:-:S04]  /*1440*/  IADD3 R2, PT, PT, -R6, RZ, RZ ;  /* 0x000000ff06027210 */ /* 0x000fc80007ffe1ff */
[----:B------:R-:W-:Y:S01]  /*1450*/  @!P1 SHF.R.U32.HI R12, RZ, R3, R12 ;  /* 0x00000003ff0c9219 */ /* 0x000fe2000001160c */
[----:B------:R-:W-:-:S03]  /*1460*/  IMAD R2, R9, R2, R5 ;  /* 0x0000000209027224 */ /* 0x000fc600078e0205 */
[----:B------:R-:W-:-:S05]  /*1470*/  @!P1 SEL R3, R21, R12, !P0 ;  /* 0x0000000c15039207 */ /* 0x000fca0004000000 */
[--C-:B------:R-:W-:Y:S02]  /*1480*/  @!P1 IMAD.IADD R6, R6, 0x1, -R3.reuse ;  /* 0x0000000106069824 */ /* 0x100fe400078e0a03 */
[----:B------:R-:W-:Y:S01]  /*1490*/  @!P1 IMAD R3, R2, R13, R3 ;  /* 0x0000000d02039224 */ /* 0x000fe200078e0203 */
[----:B------:R-:W-:Y:S01]  /*14a0*/  IADD3 R2, PT, PT, -R21, RZ, RZ ;  /* 0x000000ff15027210 */ /* 0x000fe20007ffe1ff */
[----:B------:R-:W-:Y:S02]  /*14b0*/  @!P1 IMAD R5, R6, R9, R21 ;  /* 0x0000000906059224 */ /* 0x000fe400078e0215 */
[----:B------:R-:W-:Y:S02]  /*14c0*/  @!P1 IMAD.MOV.U32 R21, RZ, RZ, R3 ;  /* 0x000000ffff159224 */ /* 0x000fe400078e0003 */
[----:B------:R-:W-:Y:S02]  /*14d0*/  IMAD R2, R14, R2, R11 ;  /* 0x000000020e027224 */ /* 0x000fe400078e020b */
[----:B------:R-:W-:-:S02]  /*14e0*/  IMAD R20, R5, R4, R7 ;  /* 0x0000000405147224 */ /* 0x000fc400078e0207 */
[----:B------:R-:W-:Y:S02]  /*14f0*/  IMAD R21, R21, R14, R2 ;  /* 0x0000000e15157224 */ /* 0x000fe400078e0202 */
.L_x_18:
[----:B------:R-:W-:Y:S05]  /*1500*/  BRA.U UP0, `(.L_x_19) ;  /* 0x0000000100407547 */ /* 0x000fea000b800000 */
[----:B------:R-:W1:Y:S08]  /*1510*/  LDC.64 R4, c[0x0][0xb10] ;  /* 0x0002c400ff047b82 */ /* 0x000e700000000a00 */
[----:B------:R-:W2:Y:S08]  /*1520*/  LDC.64 R2, c[0x0][0xb18] ;  /* 0x0002c600ff027b82 */ /* 0x000eb00000000a00 */
[----:B------:R-:W3:Y:S08]  /*1530*/  LDC R6, c[0x0][0xb20] ;  /* 0x0002c800ff067b82 */ /* 0x000ef00000000800 */
[----:B------:R-:W4:Y:S01]  /*1540*/  LDC R12, c[0x0][0xb0c] ;  /* 0x0002c300ff0c7b82 */ /* 0x000f220000000800 */
[----:B-1----:R-:W-:-:S05]  /*1550*/  IMAD.HI.U32 R4, R21, R4, RZ ;  /* 0x0000000415047227 */ /* 0x002fca00078e00ff */
[----:B------:R-:W-:Y:S01]  /*1560*/  SHF.R.U32.HI R4, RZ, R5, R4 ;  /* 0x00000005ff047219 */ /* 0x000fe20000011604 */
[----:B--2---:R-:W-:Y:S01]  /*1570*/  IMAD.HI.U32 R3, R20, R3, RZ ;  /* 0x0000000314037227 */ /* 0x004fe200078e00ff */
[----:B------:R-:W-:-:S04]  /*1580*/  ISETP.NE.AND P0, PT, R2, 0x1, PT ;  /* 0x000000010200780c */ /* 0x000fc80003f05270 */
[----:B---3--:R-:W-:-:S04]  /*1590*/  SHF.R.U32.HI R3, RZ, R6, R3 ;  /* 0x00000006ff037219 */ /* 0x008fc80000011603 */
[----:B------:R-:W-:Y:S02]  /*15a0*/  SEL R3, R20, R3, !P0 ;  /* 0x0000000314037207 */ /* 0x000fe40004000000 */
[----:B----4-:R-:W-:-:S04]  /*15b0*/  ISETP.NE.AND P1, PT, R12, 0x1, PT ;  /* 0x000000010c00780c */ /* 0x010fc80003f25270 */
[----:B------:R-:W-:-:S05]  /*15c0*/  SEL R6, R21, R4, !P1 ;  /* 0x0000000415067207 */ /* 0x000fca0004800000 */
[----:B------:R-:W-:Y:S02]  /*15d0*/  IMAD.IADD R4, R3, 0x1, -R6 ;  /* 0x0000000103047824 */ /* 0x000fe400078e0a06 */
[----:B------:R-:W-:Y:S02]  /*15e0*/  IMAD.IADD R3, R6, 0x1, -R3 ;  /* 0x0000000106037824 */ /* 0x000fe400078e0a03 */
[----:B------:R-:W-:Y:S02]  /*15f0*/  IMAD R21, R4, R12, R21 ;  /* 0x0000000c04157224 */ /* 0x000fe400078e0215 */
[----:B------:R-:W-:Y:S02]  /*1600*/  IMAD R20, R3, R2, R20 ;  /* 0x0000000203147224 */ /* 0x000fe400078e0214 */
.L_x_19:
[----:B------:R-:W-:Y:S05]  /*1610*/  BRA.U !UP2, `(.L_x_20) ;  /* 0x000000010a0c7547 */ /* 0x000fea000b800000 */
[----:B------:R-:W-:Y:S01]  /*1620*/  UCGABAR_WAIT ;  /* 0x0000000000007dc7 */ /* 0x000fe20008000000 */
[----:B------:R-:W-:Y:S01]  /*1630*/  CCTL.IVALL ;  /* 0x00000000ff00798f */ /* 0x000fe20002000000 */
[----:B------:R-:W-:Y:S05]  /*1640*/  BRA `(.L_x_21) ;  /* 0x0000000000047947 */ /* 0x000fea0003800000 */
.L_x_20:
[----:B------:R-:W-:Y:S06]  /*1650*/  BAR.SYNC.DEFER_BLOCKING 0x0 ;  /* 0x0000000000007b1d */ /* 0x000fec0000010000 */
.L_x_21:
[----:B------:R-:W-:Y:S05]  /*1660*/  BRA.U UP3, `(.L_x_22) ;  /* 0x0000001103a07547 */ /* 0x000fea000b800000 */
[----:B------:R-:W1:Y:S01]  /*1670*/  LDCU UR13, c[0x0][0x38c] ;  /* 0x00007180ff0d77ac */ /* 0x000e620008000800 */
[----:B------:R-:W2:Y:S01]  /*1680*/  LDC R9, c[0x0][0x370] ;  /* 0x0000dc00ff097b82 */ /* 0x000ea20000000800 */
[----:B------:R-:W-:Y:S01]  /*1690*/  IMAD.SHL.U32 R16, R11, 0x40, RZ ;  /* 0x000000400b107824 */ /* 0x000fe200078e00ff */
[----:B------:R-:W-:Y:S01]  /*16a0*/  PLOP3.LUT P1, PT, PT, PT, UP5, 0x80, 0x8 ;  /* 0x000000000008781c */ /* 0x000fe20003f2f058 */
[----:B------:R-:W-:Y:S01]  /*16b0*/  HFMA2 R12, -RZ, RZ, 0, 0 ;  /* 0x00000000ff0c7431 */ /* 0x000fe200000001ff */
[----:B------:R-:W-:Y:S01]  /*16c0*/  UISETP.NE.AND UP1, UPT, UR10, URZ, UPT ;  /* 0x000000ff0a00728c */ /* 0x000fe2000bf25270 */
[----:B------:R-:W-:Y:S01]  /*16d0*/  ISETP.NE.AND P4, PT, R10, RZ, P5 ;  /* 0x000000ff0a00720c */ /* 0x000fe20002f85270 */
[----:B------:R-:W-:Y:S01]  /*16e0*/  IMAD.MOV.U32 R15, RZ, RZ, 0x1 ;  /* 0x00000001ff0f7424 */ /* 0x000fe200078e00ff */
[----:B------:R-:W-:Y:S01]  /*16f0*/  PLOP3.LUT P1, PT, P1, PT, PT, 0x8, 0x80 ;  /* 0x000000000080781c */ /* 0x000fe20000f2e170 */
[----:B------:R-:W3:Y:S01]  /*1700*/  LDC R0, c[0x0][0x374] ;  /* 0x0000dd00ff007b82 */ /* 0x000ee20000000800 */
[----:B------:R-:W-:Y:S01]  /*1710*/  IMAD.MOV.U32 R14, RZ, RZ, RZ ;  /* 0x000000ffff0e7224 */ /* 0x000fe200078e00ff */
[----:B------:R-:W-:Y:S01]  /*1720*/  MOV R8, 0x1 ;  /* 0x0000000100087802 */ /* 0x000fe20000000f00 */
[----:B------:R-:W-:Y:S01]  /*1730*/  IMAD.MOV.U32 R10, RZ, RZ, RZ ;  /* 0x000000ffff0a7224 */ /* 0x000fe200078e00ff */
[----:B------:R-:W-:Y:S01]  /*1740*/  LOP3.LUT R16, R16, 0x40, RZ, 0xc0, !PT ;  /* 0x0000004010107812 */ /* 0x000fe200078ec0ff */
[----:B------:R-:W4:Y:S01]  /*1750*/  LDCU.64 UR22, c[0x0][0x348] ;  /* 0x00006900ff1677ac */ /* 0x000f220008000a00 */
[----:B-1----:R-:W-:-:S02]  /*1760*/  UIADD3 UR8, UPT, UPT, UR13, 0x3f, URZ ;  /* 0x0000003f0d087890 */ /* 0x002fc4000fffe0ff */
[----:B------:R-:W-:Y:S02]  /*1770*/  USEL UR25, UR6, 0x2, UP1 ;  /* 0x0000000206197887 */ /* 0x000fe40008800000 */
[----:B------:R-:W-:Y:S01]  /*1780*/  USHF.R.S32.HI UR15, URZ, 0x1f, UR8 ;  /* 0x0000001fff0f7899 */ /* 0x000fe20008011408 */
[----:B------:R-:W-:-:S03]  /*1790*/  UMOV UR26, URZ ;  /* 0x000000ff001a7c82 */ /* 0x000fc60008000000 */
[----:B------:R-:W-:Y:S02]  /*17a0*/  ULEA.HI UR15, UR15, UR8, URZ, 0x6 ;  /* 0x000000080f0f7291 */ /* 0x000fe4000f8f30ff */
[----:B------:R-:W-:Y:S02]  /*17b0*/  UIADD3 UR8, UPT, UPT, UR13, -0x1, URZ ;  /* 0xffffffff0d087890 */ /* 0x000fe4000fffe0ff */
[----:B------:R-:W-:Y:S02]  /*17c0*/  USHF.R.S32.HI UR15, URZ, 0x6, UR15 ;  /* 0x00000006ff0f7899 */ /* 0x000fe4000801140f */
[----:B------:R-:W-:Y:S02]  /*17d0*/  UISETP.GE.U32.AND UP2, UPT, UR8, -0x7f, UPT ;  /* 0xffffff810800788c */ /* 0x000fe4000bf46070 */
[----:B------:R-:W-:Y:S02]  /*17e0*/  UISETP.LT.U32.AND UP0, UPT, UR15, 0x3, UPT ;  /* 0x000000030f00788c */ /* 0x000fe4000bf01070 */
[----:B------:R-:W-:-:S02]  /*17f0*/  UIADD3 UR13, UPT, UPT, UR13, 0x7e, URZ ;  /* 0x0000007e0d0d7890 */ /* 0x000fc4000fffe0ff */
[----:B------:R-:W-:-:S04]  /*1800*/  USEL UR14, UR15, 0x3, UP0 ;  /* 0x000000030f0e7887 */ /* 0x000fc80008000000 */
[----:B------:R-:W-:Y:S02]  /*1810*/  UIADD3 UR24, UPT, UPT, UR14, -0x1, URZ ;  /* 0xffffffff0e187890 */ /* 0x000fe4000fffe0ff */
[----:B------:R-:W-:Y:S02]  /*1820*/  @UP2 UIADD3 UR24, UPT, UPT, UR14, URZ, URZ ;  /* 0x000000ff0e182290 */ /* 0x000fe4000fffe0ff */
[----:B------:R-:W-:Y:S02]  /*1830*/  UIADD3 UR27, UPT, UPT, UR15, -UR14, URZ ;  /* 0x8000000e0f1b7290 */ /* 0x000fe4000fffe0ff */
[----:B------:R-:W-:Y:S02]  /*1840*/  UIADD3 UR21, UPT, UPT, UR24, 0x1, URZ ;  /* 0x0000000118157890 */ /* 0x000fe4000fffe0ff */
[----:B--2-4-:R-:W-:-:S12]  /*1850*/  UIADD3 UR24, UPT, UPT, -UR24, URZ, URZ ;  /* 0x000000ff18187290 */ /* 0x014fd8000fffe1ff */
.L_x_42:
[----:B------:R-:W-:Y:S01]  /*1860*/  UISETP.NE.AND UP0, UPT, UR37, URZ, UPT ;  /* 0x000000ff2500728c */ /* 0x000fe2000bf05270 */
[----:B------:R-:W1:Y:S08]  /*1870*/  S2UR UR37, SR_CgaCtaId ;  /* 0x00000000002579c3 */ /* 0x000e700000008800 */
[----:B------:R-:W-:Y:S05]  /*1880*/  BRA.U UP0, `(.L_x_23) ;  /* 0x0000000100347547 */ /* 0x000fea000b800000 */
[----:B------:R-:W2:Y:S01]  /*1890*/  S2R R2, SR_CgaCtaId ;  /* 0x0000000000027919 */ /* 0x000ea20000008800 */
[----:B------:R-:W-:-:S04]  /*18a0*/  MOV R3, 0x400 ;  /* 0x0000040000037802 */ /* 0x000fc80000000f00 */
[----:B--2---:R-:W-:Y:S02]  /*18b0*/  LEA R3, R2, R3, 0x18 ;  /* 0x0000000302037211 */ /* 0x004fe400078ec0ff */
[----:B------:R-:W-:-:S03]  /*18c0*/  SHF.L.U32 R2, R8, 0x1f, RZ ;  /* 0x0000001f08027819 */ /* 0x000fc600000006ff */
[----:B------:R-:W-:-:S04]  /*18d0*/  IMAD R3, R10, 0x8, R3 ;  /* 0x000000080a037824 */ /* 0x000fc800078e0203 */
[----:B------:R-:W2:Y:S02]  /*18e0*/  SYNCS.PHASECHK.TRANS64.TRYWAIT P0, [R3+URZ+0xf0], R2 ;  /* 0x0000f002030075a7 */ /* 0x000ea400080011ff */
[----:B--2---:R-:W-:Y:S05]  /*18f0*/  @!P0 BRA `(.L_x_24) ;  /* 0x0000006c00f08947 */ /* 0x004fea0003800000 */
.L_x_148:
[----:B------:R-:W-:Y:S01]  /*1900*/  VIADD R10, R10, 0x1 ;  /* 0x000000010a0a7836 */ /* 0x000fe20000000000 */
[----:B------:R2:W-:Y:S04]  /*1910*/  SYNCS.ARRIVE.TRANS64.A1T0 RZ, [R3+URZ+0xe0], RZ ;  /* 0x0000e0ff03ff79a7 */ /* 0x0005e800081000ff */
[----:B------:R-:W-:-:S04]  /*1920*/  ISETP.NE.AND P0, PT, R10, 0x2, PT ;  /* 0x000000020a00780c */ /* 0x000fc80003f05270 */
[----:B------:R-:W-:Y:S02]  /*1930*/  SEL R10, R10, RZ, P0 ;  /* 0x000000ff0a0a7207 */ /* 0x000fe40000000000 */
[----:B--2---:R-:W-:-:S04]  /*1940*/  SEL R3, RZ, 0x1, P0 ;  /* 0x00000001ff037807 */ /* 0x004fc80000000000 */
[----:B------:R-:W-:-:S07]  /*1950*/  LOP3.LUT R8, R8, R3, RZ, 0x3c, !PT ;  /* 0x0000000308087212 */ /* 0x000fce00078e3cff */
.L_x_23:
[----:B------:R-:W-:Y:S01]  /*1960*/  UMOV UR6, 0x400 ;  /* 0x0000040000067882 */ /* 0x000fe20000000000 */
[----:B------:R-:W-:Y:S01]  /*1970*/  LEA.HI R3, R21, R21, RZ, 0x1 ;  /* 0x0000001515037211 */ /* 0x000fe200078f08ff */
[----:B-1----:R-:W-:Y:S01]  /*1980*/  ULEA UR6, UR37, UR6, 0x18 ;  /* 0x0000000625067291 */ /* 0x002fe2000f8ec0ff */
[----:B------:R-:W-:Y:S01]  /*1990*/  SHF.L.U32 R2, R15, 0x1f, RZ ;  /* 0x0000001f0f027819 */ /* 0x000fe200000006ff */
[----:B------:R-:W-:Y:S01]  /*19a0*/  UISETP.GE.U32.AND UP0, UPT, UR13, 0x7f, UPT ;  /* 0x0000007f0d00788c */ /* 0x000fe2000bf06070 */
[C---:B------:R-:W-:Y:S01]  /*19b0*/  R2UR UR9, R16.reuse ;  /* 0x00000000100972ca */ /* 0x040fe200000e0000 */
[----:B------:R-:W-:Y:S01]  /*19c0*/  ULEA UR8, UR26, UR6, 0x3 ;  /* 0x000000061a087291 */ /* 0x000fe2000f8e18ff */
[----:B------:R-:W-:Y:S01]  /*19d0*/  IMAD.SHL.U32 R3, R3, 0x40, RZ ;  /* 0x0000004003037824 */ /* 0x000fe200078e00ff */
[----:B------:R-:W-:Y:S01]  /*19e0*/  R2UR UR10, R16 ;  /* 0x00000000100a72ca */ /* 0x000fe200000e0000 */
[----:B------:R-:W-:-:S03]  /*19f0*/  UMOV UR28, URZ ;  /* 0x000000ff001c7c82 */ /* 0x000fc60008000000 */
[----:B------:R-:W-:-:S03]  /*1a00*/  R2UR UR34, R3 ;  /* 0x00000000032272ca */ /* 0x000fc600000e0000 */
[----:B------:R1:W2:Y:S01]  /*1a10*/  SYNCS.PHASECHK.TRANS64.TRYWAIT P0, [UR8+0x18], R2 ;  /* 0x00001802ff0075a7 */ /* 0x0002a20008001108 */
[----:B------:R-:W-:-:S09]  /*1a20*/  R2UR UR8, R20 ;  /* 0x00000000140872ca */ /* 0x000fd200000e0000 */
[----:B------:R-:W-:-:S04]  /*1a30*/  ULOP3.LUT UR34, UR9, 0xffffff80, UR34, 0xf8, !UPT ;  /* 0xffffff8009227892 */ /* 0x000fc8000f8ef822 */
[----:B------:R-:W-:Y:S01]  /*1a40*/  ULEA UR10, UR8, UR10, 0x7 ;  /* 0x0000000a080a7291 */ /* 0x000fe2000f8e38ff */
[----:B------:R-:W-:Y:S11]  /*1a50*/  BRA.U !UP0, `(.L_x_25) ;  /* 0x0000000108cc7547 */ /* 0x000ff6000b800000 */
[----:B------:R-:W-:Y:S01]  /*1a60*/  UMOV UR16, UR24 ;  /* 0x0000001800107c82 */ /* 0x000fe20008000000 */
[----:B------:R-:W-:Y:S01]  /*1a70*/  UMOV UR20, UR26 ;  /* 0x0000001a00147c82 */ /* 0x000fe20008000000 */
[----:B------:R-:W-:Y:S01]  /*1a80*/  UMOV UR35, URZ ;  /* 0x000000ff00237c82 */ /* 0x000fe20008000000 */
[----:B------:R-:W-:-:S05]  /*1a90*/  UMOV UR11, UR5 ;  /* 0x00000005000b7c82 */ /* 0x000fca0008000000 */
.L_x_31:
[----:B------:R-:W-:Y:S01]  /*1aa0*/  ULEA UR33, UR20, UR6, 0x3 ;  /* 0x0000000614217291 */ /* 0x000fe2000f8e18ff */
[----:B------:R-:W-:Y:S01]  /*1ab0*/  @P5 MOV R3, 0x8000 ;  /* 0x0000800000035802 */ /* 0x000fe20000000f00 */
[----:B-12-4-:R-:W-:Y:S10]  /*1ac0*/  @P0 BRA `(.L_x_26) ;  /* 0x00000000000c0947 */ /* 0x016ff40003800000 */
[----:B------:R-:W-:-:S04]  /*1ad0*/  SHF.L.U32 R5, R15, 0x1f, RZ ;  /* 0x0000001f0f057819 */ /* 0x000fc800000006ff */
[----:B------:R-:W2:Y:S02]  /*1ae0*/  SYNCS.PHASECHK.TRANS64.TRYWAIT P0, [UR33+0x18], R5 ;  /* 0x00001805ff0075a7 */ /* 0x000ea40008001121 */
[----:B--2---:R-:W-:Y:S05]  /*1af0*/  @!P0 BRA `(.L_x_27) ;  /* 0x0000006c00848947 */ /* 0x004fea0003800000 */
.L_x_26:
[----:B------:R2:W-:Y:S01]  /*1b00*/  @P5 SYNCS.ARRIVE.TRANS64 RZ, [UR33], R3 ;  /* 0x00000003ffff59a7 */ /* 0x0005e20008000021 */
[----:B------:R-:W-:Y:S02]  /*1b10*/  ULOP3.LUT UR8, UR25, 0x2, URZ, 0xfc, !UPT ;  /* 0x0000000219087892 */ /* 0x000fe4000f8efcff */
[----:B------:R-:W-:Y:S02]  /*1b20*/  UIADD3 UR16, UPT, UPT, UR16, 0x1, URZ ;  /* 0x0000000110107890 */ /* 0x000fe4000fffe0ff */
[----:B------:R-:W-:Y:S02]  /*1b30*/  UISETP.NE.AND UP0, UPT, UR8, 0x2, UPT ;  /* 0x000000020800788c */ /* 0x000fe4000bf05270 */
[----:B------:R-:W-:-:S07]  /*1b40*/  UISETP.NE.AND UP2, UPT, UR16, 0x1, UPT ;  /* 0x000000011000788c */ /* 0x000fce000bf45270 */
[----:B------:R-:W-:Y:S05]  /*1b50*/  BRA.U UP0, `(.L_x_28) ;  /* 0x0000000100047547 */ /* 0x000fea000b800000 */
[----:B------:R-:W-:Y:S05]  /*1b60*/  BPT.TRAP 0x1 ;  /* 0x000000040000795c */ /* 0x000fea0000300000 */
.L_x_28:
[----:B------:R-:W-:Y:S04]  /*1b70*/  BSSY.RECONVERGENT B0, `(.L_x_29) ;  /* 0x0000003000007945 */ /* 0x000fe80003800200 */
[----:B------:R-:W-:Y:S05]  /*1b80*/  @!P4 BRA `(.L_x_30) ;  /* 0x000000000004c947 */ /* 0x000fea0003800000 */
[----:B------:R-:W-:Y:S05]  /*1b90*/  BPT.TRAP 0x1 ;  /* 0x000000040000795c */ /* 0x000fea0000300000 */
.L_x_30:
[----:B------:R-:W-:Y:S05]  /*1ba0*/  BSYNC.RECONVERGENT B0 ;  /* 0x0000000000007941 */ /* 0x000fea0003800200 */
.L_x_29:
[----:B------:R-:W-:Y:S02]  /*1bb0*/  UIADD3 UR26, UPT, UPT, UR20, 0x1, URZ ;  /* 0x00000001141a7890 */ /* 0x000fe4000fffe0ff */
[----:B------:R-:W-:Y:S02]  /*1bc0*/  ULEA UR32, UR20, UR6, 0xd ;  /* 0x0000000614207291 */ /* 0x000fe4000f8e68ff */
[----:B------:R-:W-:Y:S02]  /*1bd0*/  UISETP.NE.AND UP0, UPT, UR26, 0x3, UPT ;  /* 0x000000031a00788c */ /* 0x000fe4000bf05270 */
[----:B------:R-:W-:Y:S02]  /*1be0*/  UIADD3 UR38, UP1, UPT, UR22, 0x80, URZ ;  /* 0x0000008016267890 */ /* 0x000fe4000ff3e0ff */
[----:B------:R-:W-:Y:S02]  /*1bf0*/  USEL UR9, URZ, 0x1, UP0 ;  /* 0x00000001ff097887 */ /* 0x000fe40008000000 */
[----:B------:R-:W-:-:S02]  /*1c00*/  USEL UR26, UR26, URZ, UP0 ;  /* 0x000000ff1a1a7287 */ /* 0x000fc40008000000 */
[----:B------:R-:W-:Y:S02]  /*1c10*/  UIADD3 UR30, UP0, UPT, UR22, 0x180, URZ ;  /* 0x00000180161e7890 */ /* 0x000fe4000ff1e0ff */
[----:B------:R-:W-:Y:S01]  /*1c20*/  ULEA UR8, UR26, UR6, 0x3 ;  /* 0x000000061a087291 */ /* 0x000fe2000f8e18ff */
[----:B------:R-:W-:Y:S01]  /*1c30*/  LOP3.LUT R15, R15, UR9, RZ, 0x3c, !PT ;  /* 0x000000090f0f7c12 */ /* 0x000fe2000f8e3cff */
[----:B------:R-:W-:Y:S02]  /*1c40*/  ULOP3.LUT UR33, UR33, 0xfefffff8, URZ, 0xc0, !UPT ;  /* 0xfefffff821217892 */ /* 0x000fe4000f8ec0ff */
[----:B------:R-:W-:Y:S01]  /*1c50*/  UIADD3.X UR39, UPT, UPT, URZ, UR23, URZ, UP1, !UPT ;  /* 0x00000017ff277290 */ /* 0x000fe20008ffe4ff */
[----:B-1----:R-:W-:Y:S01]  /*1c60*/  SHF.L.U32 R2, R15, 0x1f, RZ ;  /* 0x0000001f0f027819 */ /* 0x002fe200000006ff */
[----:B------:R-:W-:Y:S02]  /*1c70*/  UIADD3 UR32, UPT, UPT, UR32, 0x4300, URZ ;  /* 0x0000430020207890 */ /* 0x000fe4000fffe0ff */
[----:B------:R-:W-:Y:S01]  /*1c80*/  UIADD3.X UR31, UPT, UPT, URZ, UR23, URZ, UP0, !UPT ;  /* 0x00000017ff1f7290 */ /* 0x000fe200087fe4ff */
[----:B------:R4:W1:Y:S01]  /*1c90*/  SYNCS.PHASECHK.TRANS64.TRYWAIT P0, [UR8+0x18], R2 ;  /* 0x00001802ff0075a7 */ /* 0x0008620008001108 */
[----:B------:R-:W-:-:S02]  /*1ca0*/  ULEA UR8, UR20, UR7, 0xc ;  /* 0x0000000714087291 */ /* 0x000fc4000f8e60ff */
[----:B------:R-:W-:Y:S02]  /*1cb0*/  UPRMT UR17, URZ, 0x5410, UR4 ;  /* 0x00005410ff117896 */ /* 0x000fe40008000004 */
[----:B------:R-:W-:Y:S01]  /*1cc0*/  ULEA UR8, UR8, UR6, 0x1 ;  /* 0x0000000608087291 */ /* 0x000fe2000f8e08ff */
[----:B------:R-:W-:Y:S01]  /*1cd0*/  UMOV UR18, 0x0 ;  /* 0x0000000000127882 */ /* 0x000fe20000000000 */
[----:B------:R-:W-:Y:S02]  /*1ce0*/  UMOV UR19, 0x10000000 ;  /* 0x1000000000137882 */ /* 0x000fe40000000000 */
[----:B------:R-:W-:Y:S01]  /*1cf0*/  UIADD3 UR8, UPT, UPT, UR8, 0xa300, URZ ;  /* 0x0000a30008087890 */ /* 0x000fe2000fffe0ff */
[----:B------:R2:W-:Y:S01]  /*1d00*/  UTMALDG.3D.2CTA [UR32], [UR38], desc[UR18] ;  /* 0x00001220260075b4 */ /* 0x0005e20008211000 */
[----:B------:R-:W-:Y:S01]  /*1d10*/  UMOV UR12, UR36 ;  /* 0x00000024000c7c82 */ /* 0x000fe20008000000 */
[----:B------:R-:W-:Y:S01]  /*1d20*/  UMOV UR9, UR33 ;  /* 0x0000002100097c82 */ /* 0x000fe20008000000 */
[----:B------:R-:W-:Y:S01]  /*1d30*/  UMOV UR28, UR21 ;  /* 0x00000015001c7c82 */ /* 0x000fe20008000000 */
[----:B------:R-:W-:-:S04]  /*1d40*/  UMOV UR20, UR26 ;  /* 0x0000001a00147c82 */ /* 0x000fc80008000000 */
[----:B------:R3:W-:Y:S01]  /*1d50*/  UTMALDG.3D.MULTICAST.2CTA [UR8], [UR30], UR17, desc[UR18] ;  /* 0x000012081e0073b4 */ /* 0x0007e20008211811 */
[----:B--2---:R-:W-:Y:S02]  /*1d60*/  UIADD3 UR35, UPT, UPT, UR35, 0x40, URZ ;  /* 0x0000004023237890 */ /* 0x004fe4000fffe0ff */
[----:B---3--:R-:W-:Y:S01]  /*1d70*/  UIADD3 UR11, UPT, UPT, UR11, 0x40, URZ ;  /* 0x000000400b0b7890 */ /* 0x008fe2000fffe0ff */
[----:B------:R-:W-:Y:S11]  /*1d80*/  BRA.U UP2, `(.L_x_31) ;  /* 0xfffffffd02447547 */ /* 0x000ff6000b83ffff */
.L_x_25:
[----:B------:R-:W-:Y:S01]  /*1d90*/  ULEA UR8, UR26, UR6, 0x3 ;  /* 0x000000061a087291 */ /* 0x000fe2000f8e18ff */
[----:B-1--4-:R-:W-:Y:S01]  /*1da0*/  SHF.L.U32 R2, R15, 0x1f, RZ ;  /* 0x0000001f0f027819 */ /* 0x012fe200000006ff */
[----:B------:R-:W-:Y:S01]  /*1db0*/  @!P1 SYNCS.ARRIVE.TRANS64.A1T0 RZ, [UR6+0x78], RZ ;  /* 0x000078ffffff99a7 */ /* 0x000fe20008100006 */
[----:B------:R-:W-:-:S06]  /*1dc0*/  UISETP.GT.AND UP0, UPT, UR15, UR14, UPT ;  /* 0x0000000e0f00728c */ /* 0x000fcc000bf04270 */
[----:B--2---:R1:W2:Y:S03]  /*1dd0*/  SYNCS.PHASECHK.TRANS64.TRYWAIT P0, [UR8+0x18], R2 ;  /* 0x00001802ff0075a7 */ /* 0x0042a60008001108 */
[----:B------:R-:W-:Y:S05]  /*1de0*/  BRA.U !UP0, `(.L_x_32) ;  /* 0x0000000108c87547 */ /* 0x000fea000b800000 */
[----:B------:R-:W-:Y:S01]  /*1df0*/  UIADD3 UR30, UPT, UPT, UR27, UR28, URZ ;  /* 0x0000001c1b1e7290 */ /* 0x000fe2000fffe0ff */
[----:B------:R-:W-:-:S11]  /*1e00*/  UMOV UR31, UR26 ;  /* 0x0000001a001f7c82 */ /* 0x000fd60008000000 */
.L_x_38:
[----:B------:R-:W-:Y:S01]  /*1e10*/  ULEA UR17, UR31, UR6, 0x3 ;  /* 0x000000061f117291 */ /* 0x000fe2000f8e18ff */
[----:B--2---:R-:W-:Y:S01]  /*1e20*/  @P5 MOV R3, 0x8000 ;  /* 0x0000800000035802 */ /* 0x004fe20000000f00 */
[----:B-12---:R-:W-:Y:S10]  /*1e30*/  @P0 BRA `(.L_x_33) ;  /* 0x00000000000c0947 */ /* 0x006ff40003800000 */
[----:B------:R-:W-:-:S04]  /*1e40*/  SHF.L.U32 R5, R15, 0x1f, RZ ;  /* 0x0000001f0f057819 */ /* 0x000fc800000006ff */
[----:B------:R-:W2:Y:S02]  /*1e50*/  SYNCS.PHASECHK.TRANS64.TRYWAIT P0, [UR17+0x18], R5 ;  /* 0x00001805ff0075a7 */ /* 0x000ea40008001111 */
[----:B--2---:R-:W-:Y:S05]  /*1e60*/  @!P0 BRA `(.L_x_34) ;  /* 0x0000006800c08947 */ /* 0x004fea0003800000 */
.L_x_33:
[----:B------:R2:W-:Y:S01]  /*1e70*/  @P5 SYNCS.ARRIVE.TRANS64 RZ, [UR17], R3 ;  /* 0x00000003ffff59a7 */ /* 0x0005e20008000011 */
[----:B------:R-:W-:-:S04]  /*1e80*/  ULOP3.LUT UR8, UR25, 0x2, URZ, 0xfc, !UPT ;  /* 0x0000000219087892 */ /* 0x000fc8000f8efcff */
[----:B------:R-:W-:-:S09]  /*1e90*/  UISETP.NE.AND UP0, UPT, UR8, 0x2, UPT ;  /* 0x000000020800788c */ /* 0x000fd2000bf05270 */
[----:B------:R-:W-:Y:S05]  /*1ea0*/  BRA.U UP0, `(.L_x_35) ;  /* 0x0000000100047547 */ /* 0x000fea000b800000 */
[----:B------:R-:W-:Y:S05]  /*1eb0*/  BPT.TRAP 0x1 ;  /* 0x000000040000795c */ /* 0x000fea0000300000 */
.L_x_35:
[----:B------:R-:W-:Y:S04]  /*1ec0*/  BSSY.RECONVERGENT B0, `(.L_x_36) ;  /* 0x0000003000007945 */ /* 0x000fe80003800200 */
[----:B------:R-:W-:Y:S05]  /*1ed0*/  @!P4 BRA `(.L_x_37) ;  /* 0x000000000004c947 */ /* 0x000fea0003800000 */
[----:B------:R-:W-:Y:S05]  /*1ee0*/  BPT.TRAP 0x1 ;  /* 0x000000040000795c */ /* 0x000fea0000300000 */
.L_x_37:
[----:B------:R-:W-:Y:S05]  /*1ef0*/  BSYNC.RECONVERGENT B0 ;  /* 0x0000000000007941 */ /* 0x000fea0003800200 */
.L_x_36:
        /* <DEDUP_REMOVED lines=9> */
[----:B------:R-:W-:Y:S02]  /*1f90*/  USHF.L.U32 UR19, UR28, 0x6, URZ ;  /* 0x000000061c137899 */ /* 0x000fe400080006ff */
[----:B------:R-:W-:Y:S01]  /*1fa0*/  ULOP3.LUT UR17, UR17, 0xfefffff8, URZ, 0xc0, !UPT ;  /* 0xfefffff811117892 */ /* 0x000fe2000f8ec0ff */
[----:B-1----:R-:W-:Y:S01]  /*1fb0*/  SHF.L.U32 R2, R15, 0x1f, RZ ;  /* 0x0000001f0f027819 */ /* 0x002fe200000006ff */
[----:B------:R-:W-:Y:S02]  /*1fc0*/  UIADD3.X UR41, UPT, UPT, URZ, UR23, URZ, UP1, !UPT ;  /* 0x00000017ff297290 */ /* 0x000fe40008ffe4ff */
[----:B------:R-:W-:Y:S01]  /*1fd0*/  UIADD3 UR16, UPT, UPT, UR16, 0x4300, URZ ;  /* 0x0000430010107890 */ /* 0x000fe2000fffe0ff */
[----:B------:R4:W1:Y:S01]  /*1fe0*/  SYNCS.PHASECHK.TRANS64.TRYWAIT P0, [UR8+0x18], R2 ;  /* 0x00001802ff0075a7 */ /* 0x0008620008001108 */
[----:B------:R-:W-:-:S02]  /*1ff0*/  ULEA UR8, UR31, UR7, 0xc ;  /* 0x000000071f087291 */ /* 0x000fc4000f8e60ff */
[----:B------:R-:W-:Y:S02]  /*2000*/  UIADD3 UR11, UPT, UPT, UR5, UR19, URZ ;  /* 0x00000013050b7290 */ /* 0x000fe4000fffe0ff */
[----:B------:R-:W-:Y:S02]  /*2010*/  ULEA UR8, UR8, UR6, 0x1 ;  /* 0x0000000608087291 */ /* 0x000fe4000f8e08ff */
[----:B------:R-:W-:Y:S02]  /*2020*/  UPRMT UR29, URZ, 0x5410, UR4 ;  /* 0x00005410ff1d7896 */ /* 0x000fe40008000004 */
[----:B------:R-:W-:Y:S02]  /*2030*/  UIADD3 UR8, UPT, UPT, UR8, 0xa300, URZ ;  /* 0x0000a30008087890 */ /* 0x000fe4000fffe0ff */
[----:B------:R-:W-:Y:S01]  /*2040*/  UIADD3.X UR39, UPT, UPT, URZ, UR23, URZ, UP0, !UPT ;  /* 0x00000017ff277290 */ /* 0x000fe200087fe4ff */
[----:B------:R-:W-:Y:S01]  /*2050*/  UMOV UR32, 0x0 ;  /* 0x0000000000207882 */ /* 0x000fe20000000000 */
[----:B------:R-:W-:Y:S01]  /*2060*/  UMOV UR33, 0x10000000 ;  /* 0x1000000000217882 */ /* 0x000fe20000000000 */
[----:B------:R-:W-:Y:S01]  /*2070*/  UMOV UR18, UR34 ;  /* 0x0000002200127c82 */ /* 0x000fe20008000000 */
[----:B------:R-:W-:Y:S01]  /*2080*/  UMOV UR20, UR36 ;  /* 0x0000002400147c82 */ /* 0x000fe20008000000 */
[----:B------:R-:W-:Y:S01]  /*2090*/  UMOV UR12, UR36 ;  /* 0x00000024000c7c82 */ /* 0x000fe20008000000 */
[----:B------:R-:W-:Y:S01]  /*20a0*/  UMOV UR9, UR17 ;  /* 0x0000001100097c82 */ /* 0x000fe20008000000 */
[----:B------:R4:W-:Y:S01]  /*20b0*/  UTMALDG.3D.2CTA [UR16], [UR40], desc[UR32] ;  /* 0x00002010280075b4 */ /* 0x0009e20008211000 */
[----:B------:R-:W-:Y:S01]  /*20c0*/  UIADD3 UR28, UPT, UPT, UR28, 0x1, URZ ;  /* 0x000000011c1c7890 */ /* 0x000fe2000fffe0ff */
[----:B------:R-:W-:-:S03]  /*20d0*/  UMOV UR31, UR26 ;  /* 0x0000001a001f7c82 */ /* 0x000fc60008000000 */
[----:B------:R-:W-:Y:S01]  /*20e0*/  UISETP.NE.AND UP0, UPT, UR28, UR30, UPT ;  /* 0x0000001e1c00728c */ /* 0x000fe2000bf05270 */
[----:B------:R4:W-:Y:S08]  /*20f0*/  UTMALDG.3D.MULTICAST.2CTA [UR8], [UR38], UR29, desc[UR32] ;  /* 0x00002008260073b4 */ /* 0x0009f0000821181d */
[----:B----4-:R-:W-:Y:S05]  /*2100*/  BRA.U UP0, `(.L_x_38) ;  /* 0xfffffffd00407547 */ /* 0x010fea000b83ffff */
.L_x_32:
[----:B-1----:R-:W-:Y:S01]  /*2110*/  LEA R2, R14, UR6, 0x3 ;  /* 0x000000060e027c11 */ /* 0x002fe2000f8e18ff */
[----:B------:R-:W-:Y:S01]  /*2120*/  NOP ;  /* 0x0000000000007918 */ /* 0x000fe20000000000 */
[----:B--2---:R-:W-:Y:S02]  /*2130*/  SHF.L.U32 R3, R12, 0x1f, RZ ;  /* 0x0000001f0c037819 */ /* 0x004fe400000006ff */
[----:B------:R-:W-:Y:S02]  /*2140*/  LEA R4, R14, UR6, 0x4 ;  /* 0x000000060e047c11 */ /* 0x000fe4000f8e20ff */
[----:B------:R-:W1:Y:S02]  /*2150*/  SYNCS.PHASECHK.TRANS64.TRYWAIT P0, [R2+URZ+0x80], R3 ;  /* 0x00008003020075a7 */ /* 0x000e6400080011ff */
[----:B-1----:R-:W-:Y:S05]  /*2160*/  @!P0 BRA `(.L_x_39) ;  /* 0x0000006800188947 */ /* 0x002fea0003800000 */
.L_x_151:
[----:B------:R-:W2:Y:S01]  /*2170*/  LDS.128 R4, [R4+0x110] ;  /* 0x0001100004047984 */ /* 0x000ea20000000c00 */
[----:B------:R-:W-:Y:S01]  /*2180*/  ISETP.GE.AND P0, PT, R26, 0x1, PT ;  /* 0x000000011a00780c */ /* 0x000fe20003f06270 */
[----:B-1----:R-:W-:Y:S01]  /*2190*/  VIADD R2, R2, 0x90 ;  /* 0x0000009002027836 */ /* 0x002fe20000000000 */
[----:B------:R-:W-:Y:S01]  /*21a0*/  @!PT LDS RZ, [RZ] ;  /* 0x00000000fffff984 */ /* 0x000fe20000000800 */
[----:B------:R-:W-:Y:S01]  /*21b0*/  @!PT LDS RZ, [RZ] ;  /* 0x00000000fffff984 */ /* 0x000fe20000000800 */
[----:B------:R-:W-:Y:S01]  /*21c0*/  @!PT LDS RZ, [RZ] ;  /* 0x00000000fffff984 */ /* 0x000fe20000000800 */
[----:B------:R-:W-:Y:S01]  /*21d0*/  @!PT LDS RZ, [RZ] ;  /* 0x00000000fffff984 */ /* 0x000fe20000000800 */
[----:B------:R1:W-:Y:S06]  /*21e0*/  MEMBAR.ALL.CTA ;  /* 0x0000000000007992 */ /* 0x0003ec0000008000 */
[----:B-1----:R-:W1:Y:S01]  /*21f0*/  FENCE.VIEW.ASYNC.S ;  /* 0x00000000000073c6 */ /* 0x002e620000000000 */
[----:B------:R-:W-:-:S04]  /*2200*/  PRMT R2, RZ, 0x654, R2 ;  /* 0x00000654ff027816 */ /* 0x000fc80000000002 */
[----:B-1----:R1:W-:Y:S01]  /*2210*/  SYNCS.ARRIVE.TRANS64.RED.A1T0 RZ, [R2+URZ], RZ ;  /* 0x000000ff02ff79a7 */ /* 0x0023e200081004ff */
[----:B--2---:R-:W-:-:S13]  /*2220*/  LOP3.LUT P2, RZ, R6, 0x1, RZ, 0xc0, !PT ;  /* 0x0000000106ff7812 */ /* 0x004fda000784c0ff */
[----:B------:R-:W-:Y:S01]  /*2230*/  @P2 SHF.R.U32.HI R3, RZ, 0x10, R5 ;  /* 0x00000010ff032819 */ /* 0x000fe20000011605 */
[----:B------:R-:W-:Y:S01]  /*2240*/  VOTEU.ANY UP0, P2 ;  /* 0x0000000000ff7886 */ /* 0x000fe20001000100 */
[----:B------:R-:W-:Y:S02]  /*2250*/  @P2 MOV R13, R4 ;  /* 0x00000004000d2202 */ /* 0x000fe40000000f00 */
[----:B------:R-:W-:Y:S02]  /*2260*/  @P2 R2UR.BROADCAST UR8, R3 ;  /* 0x00000000030822ca */ /* 0x000fe400008e0000 */
[----:B------:R-:W-:-:S11]  /*2270*/  @P2 LOP3.LUT R11, R5, 0xffff, RZ, 0xc0, !PT ;  /* 0x0000ffff050b2812 */ /* 0x000fd600078ec0ff */
[----:B------:R-:W-:Y:S01]  /*2280*/  @UP0 UMOV UR36, UR8 ;  /* 0x0000000800240c82 */ /* 0x000fe20008000000 */
[----:B-1----:R-:W-:Y:S05]  /*2290*/  @!P0 BRA `(.L_x_40) ;  /* 0x0000000000b88947 */ /* 0x002fea0003800000 */
[----:B------:R-:W3:Y:S01]  /*22a0*/  LDC.64 R4, c[0x0][0xb18] ;  /* 0x0002c600ff047b82 */ /* 0x000ee20000000a00 */
[----:B------:R-:W-:-:S07]  /*22b0*/  ISETP.NE.AND P3, PT, R26, 0x1, PT ;  /* 0x000000011a00780c */ /* 0x000fce0003f65270 */
[----:B------:R-:W1:Y:S08]  /*22c0*/  LDC.64 R6, c[0x0][0xb10] ;  /* 0x0002c400ff067b82 */ /* 0x000e700000000a00 */
[----:B------:R-:W2:Y:S08]  /*22d0*/  LDC R17, c[0x0][0xb20] ;  /* 0x0002c800ff117b82 */ /* 0x000eb00000000800 */
[----:B------:R-:W4:Y:S01]  /*22e0*/  LDC R18, c[0x0][0xb0c] ;  /* 0x0002c300ff127b82 */ /* 0x000f220000000800 */
[----:B---3--:R-:W-:Y:S01]  /*22f0*/  IMAD.HI.U32 R22, R0, R5, RZ ;  /* 0x0000000500167227 */ /* 0x008fe200078e00ff */
[----:B------:R-:W-:-:S06]  /*2300*/  ISETP.NE.AND P0, PT, R4, 0x1, PT ;  /* 0x000000010400780c */ /* 0x000fcc0003f05270 */
[----:B------:R-:W3:Y:S01]  /*2310*/  LDC.64 R2, c[0x0][0xb28] ;  /* 0x0002ca00ff027b82 */ /* 0x000ee20000000a00 */
[----:B-1----:R-:W-:-:S04]  /*2320*/  IMAD.HI.U32 R20, R9, R6, RZ ;  /* 0x0000000609147227 */ /* 0x002fc800078e00ff */
[----:B------:R-:W-:Y:S01]  /*2330*/  IMAD.HI.U32 R24, R13, R6, RZ ;  /* 0x000000060d187227 */ /* 0x000fe200078e00ff */
[----:B------:R-:W-:Y:S02]  /*2340*/  SHF.R.U32.HI R20, RZ, R7, R20 ;  /* 0x00000007ff147219 */ /* 0x000fe40000011614 */
[----:B--2---:R-:W-:Y:S01]  /*2350*/  SHF.R.U32.HI R19, RZ, R17, R22 ;  /* 0x00000011ff137219 */ /* 0x004fe20000011616 */
[----:B------:R-:W-:Y:S01]  /*2360*/  IMAD.HI.U32 R22, R11, R5, RZ ;  /* 0x000000050b167227 */ /* 0x000fe200078e00ff */
[----:B------:R-:W-:Y:S02]  /*2370*/  SHF.R.U32.HI R24, RZ, R7, R24 ;  /* 0x00000007ff187219 */ /* 0x000fe40000011618 */
[----:B------:R-:W-:Y:S02]  /*2380*/  SEL R19, R0, R19, !P0 ;  /* 0x0000001300137207 */ /* 0x000fe40004000000 */
[----:B------:R-:W-:Y:S02]  /*2390*/  SHF.R.U32.HI R22, RZ, R17, R22 ;  /* 0x00000011ff167219 */ /* 0x000fe40000011616 */
[----:B----4-:R-:W-:-:S02]  /*23a0*/  ISETP.NE.AND P1, PT, R18, 0x1, PT ;  /* 0x000000011200780c */ /* 0x010fc40003f25270 */
[----:B------:R-:W-:Y:S02]  /*23b0*/  SEL R5, R11, R22, !P0 ;  /* 0x000000160b057207 */ /* 0x000fe40004000000 */
[----:B------:R-:W-:Y:S02]  /*23c0*/  SEL R21, R9, R20, !P1 ;  /* 0x0000001409157207 */ /* 0x000fe40004800000 */
[----:B------:R-:W-:Y:S01]  /*23d0*/  SEL R7, R13, R24, !P1 ;  /* 0x000000180d077207 */ /* 0x000fe20004800000 */
[----:B---3--:R-:W-:Y:S01]  /*23e0*/  IMAD.HI.U32 R20, R19, R2, RZ ;  /* 0x0000000213147227 */ /* 0x008fe200078e00ff */
[----:B------:R-:W-:-:S03]  /*23f0*/  IADD3 R17, PT, PT, -R5, RZ, RZ ;  /* 0x000000ff05117210 */ /* 0x000fc60007ffe1ff */
        /* <DEDUP_REMOVED lines=11> */
[----:B------:R-:W-:-:S04]  /*24b0*/  @!P0 IMAD.HI.U32 R20, R7, R2, RZ ;  /* 0x0000000207148227 */ /* 0x000fc800078e00ff */
[----:B------:R-:W-:Y:S01]  /*24c0*/  IMAD.MOV R2, RZ, RZ, -R6 ;  /* 0x000000ffff027224 */ /* 0x000fe200078e0a06 */
[----:B------:R-:W-:-:S03]  /*24d0*/  @!P0 SHF.R.U32.HI R20, RZ, R3, R20 ;  /* 0x00000003ff148219 */ /* 0x000fc60000011614 */
[----:B------:R-:W-:Y:S01]  /*24e0*/  IMAD R2, R26, R2, R5 ;  /* 0x000000021a027224 */ /* 0x000fe200078e0205 */
        /* <DEDUP_REMOVED lines=9> */
.L_x_40:
[----:B------:R-:W1:Y:S02]  /*2580*/  LDCU UR8, c[0x0][0xb30] ;  /* 0x00016600ff0877ac */ /* 0x000e640008000800 */
[----:B-1----:R-:W-:-:S09]  /*2590*/  UISETP.NE.AND UP0, UPT, UR8, 0x1, UPT ;  /* 0x000000010800788c */ /* 0x002fd2000bf05270 */
[----:B------:R-:W-:Y:S05]  /*25a0*/  BRA.U UP0, `(.L_x_41) ;  /* 0x0000000100407547 */ /* 0x000fea000b800000 */
[----:B------:R-:W1:Y:S08]  /*25b0*/  LDC.64 R4, c[0x0][0xb10] ;  /* 0x0002c400ff047b82 */ /* 0x000e700000000a00 */
[----:B------:R-:W2:Y:S08]  /*25c0*/  LDC.64 R2, c[0x0][0xb18] ;  /* 0x0002c600ff027b82 */ /* 0x000eb00000000a00 */
[----:B------:R-:W4:Y:S08]  /*25d0*/  LDC R6, c[0x0][0xb20] ;  /* 0x0002c800ff067b82 */ /* 0x000f300000000800 */
[----:B------:R-:W3:Y:S01]  /*25e0*/  LDC R18, c[0x0][0xb0c] ;  /* 0x0002c300ff127b82 */ /* 0x000ee20000000800 */
[----:B-1----:R-:W-:-:S05]  /*25f0*/  IMAD.HI.U32 R4, R13, R4, RZ ;  /* 0x000000040d047227 */ /* 0x002fca00078e00ff */
[----:B------:R-:W-:Y:S01]  /*2600*/  SHF.R.U32.HI R4, RZ, R5, R4 ;  /* 0x00000005ff047219 */ /* 0x000fe20000011604 */
[----:B--2---:R-:W-:Y:S01]  /*2610*/  IMAD.HI.U32 R3, R11, R3, RZ ;  /* 0x000000030b037227 */ /* 0x004fe200078e00ff */
[----:B------:R-:W-:-:S04]  /*2620*/  ISETP.NE.AND P0, PT, R2, 0x1, PT ;  /* 0x000000010200780c */ /* 0x000fc80003f05270 */
[----:B----4-:R-:W-:-:S04]  /*2630*/  SHF.R.U32.HI R6, RZ, R6, R3 ;  /* 0x00000006ff067219 */ /* 0x010fc80000011603 */
[----:B------:R-:W-:Y:S02]  /*2640*/  SEL R3, R11, R6, !P0 ;  /* 0x000000060b037207 */ /* 0x000fe40004000000 */
[----:B---3--:R-:W-:-:S04]  /*2650*/  ISETP.NE.AND P1, PT, R18, 0x1, PT ;  /* 0x000000011200780c */ /* 0x008fc80003f25270 */
[----:B------:R-:W-:-:S05]  /*2660*/  SEL R4, R13, R4, !P1 ;  /* 0x000000040d047207 */ /* 0x000fca0004800000 */
[----:B------:R-:W-:Y:S02]  /*2670*/  IMAD.IADD R5, R3, 0x1, -R4 ;  /* 0x0000000103057824 */ /* 0x000fe400078e0a04 */
[----:B------:R-:W-:Y:S02]  /*2680*/  IMAD.IADD R3, R4, 0x1, -R3 ;  /* 0x0000000104037824 */ /* 0x000fe400078e0a03 */
[----:B------:R-:W-:Y:S02]  /*2690*/  IMAD R13, R5, R18, R13 ;  /* 0x00000012050d7224 */ /* 0x000fe400078e020d */
[----:B------:R-:W-:-:S07]  /*26a0*/  IMAD R11, R3, R2, R11 ;  /* 0x00000002030b7224 */ /* 0x000fce00078e020b */
.L_x_41:
[----:B------:R-:W-:Y:S01]  /*26b0*/  VIADD R14, R14, 0x1 ;  /* 0x000000010e0e7836 */ /* 0x000fe20000000000 */
[----:B------:R-:W-:Y:S01]  /*26c0*/  PLOP3.LUT P1, PT, PT, PT, PT, 0x80, 0x8 ;  /* 0x000000000008781c */ /* 0x000fe20003f2f070 */
[----:B------:R-:W-:Y:S02]  /*26d0*/  IMAD.IADD R21, R13, 0x1, R60 ;  /* 0x000000010d157824 */ /* 0x000fe400078e023c */
[----:B------:R-:W-:Y:S01]  /*26e0*/  IMAD.IADD R20, R11, 0x1, R58 ;  /* 0x000000010b147824 */ /* 0x000fe200078e023a */
[----:B------:R-:W-:-:S04]  /*26f0*/  ISETP.NE.AND P0, PT, R14, 0x2, PT ;  /* 0x000000020e00780c */ /* 0x000fc80003f05270 */
[----:B------:R-:W-:Y:S02]  /*2700*/  SEL R3, RZ, 0x1, P0 ;  /* 0x00000001ff037807 */ /* 0x000fe40000000000 */
[----:B------:R-:W-:Y:S02]  /*2710*/  SEL R14, R14, RZ, P0 ;  /* 0x000000ff0e0e7207 */ /* 0x000fe40000000000 */
[----:B------:R-:W-:Y:S01]  /*2720*/  LOP3.LUT R12, R12, R3, RZ, 0x3c, !PT ;  /* 0x000000030c0c7212 */ /* 0x000fe200078e3cff */
[----:B------:R-:W-:Y:S06]  /*2730*/  @P2 BRA `(.L_x_42) ;  /* 0xfffffff000482947 */ /* 0x000fec000383ffff */
[----:B------:R-:W-:Y:S01]  /*2740*/  UIADD3 UR6, UPT, UPT, UR6, 0x18, URZ ;  /* 0x0000001806067890 */ /* 0x000fe2000fffe0ff */
[----:B------:R-:W-:-:S03]  /*2750*/  SHF.L.U32 R3, R15, 0x1f, RZ ;  /* 0x0000001f0f037819 */ /* 0x000fc600000006ff */
[----:B------:R-:W-:-:S09]  /*2760*/  ULEA UR4, UR26, UR6, 0x3 ;  /* 0x000000061a047291 */ /* 0x000fd2000f8e18ff */
[----:B------:R-:W1:Y:S02]  /*2770*/  SYNCS.PHASECHK.TRANS64.TRYWAIT P0, [UR4], R3 ;  /* 0x00000003ff0075a7 */ /* 0x000e640008001104 */
[----:B-1----:R-:W-:Y:S05]  /*2780*/  @!P0 BRA `(.L_x_43) ;  /* 0x0000006000a48947 */ /* 0x002fea0003800000 */
.L_x_153:
[----:B------:R-:W-:-:S04]  /*2790*/  UIADD3 UR5, UPT, UPT, UR26, 0x1, URZ ;  /* 0x000000011a057890 */ /* 0x000fc8000fffe0ff */
[----:B------:R-:W-:-:S04]  /*27a0*/  UISETP.NE.AND UP0, UPT, UR5, 0x3, UPT ;  /* 0x000000030500788c */ /* 0x000fc8000bf05270 */
[----:B------:R-:W-:Y:S02]  /*27b0*/  USEL UR7, URZ, 0x1, UP0 ;  /* 0x00000001ff077887 */ /* 0x000fe40008000000 */
[----:B------:R-:W-:-:S04]  /*27c0*/  USEL UR5, UR5, URZ, UP0 ;  /* 0x000000ff05057287 */ /* 0x000fc80008000000 */
[----:B------:R-:W-:Y:S01]  /*27d0*/  ULEA UR4, UR5, UR6, 0x3 ;  /* 0x0000000605047291 */ /* 0x000fe2000f8e18ff */
[----:B------:R-:W-:-:S04]  /*27e0*/  LOP3.LUT R15, R15, UR7, RZ, 0x3c, !PT ;  /* 0x000000070f0f7c12 */ /* 0x000fc8000f8e3cff */
[----:B-1----:R-:W-:-:S04]  /*27f0*/  SHF.L.U32 R3, R15, 0x1f, RZ ;  /* 0x0000001f0f037819 */ /* 0x002fc800000006ff */
[----:B------:R-:W1:Y:S02]  /*2800*/  SYNCS.PHASECHK.TRANS64.TRYWAIT P0, [UR4], R3 ;  /* 0x00000003ff0075a7 */ /* 0x000e640008001104 */
[----:B-1----:R-:W-:Y:S05]  /*2810*/  @!P0 BRA `(.L_x_44) ;  /* 0x0000006000988947 */ /* 0x002fea0003800000 */
.L_x_155:
[----:B------:R-:W-:-:S04]  /*2820*/  UIADD3 UR5, UPT, UPT, UR5, 0x1, URZ ;  /* 0x0000000105057890 */ /* 0x000fc8000fffe0ff */
[----:B------:R-:W-:-:S04]  /*2830*/  UISETP.NE.AND UP0, UPT, UR5, 0x3, UPT ;  /* 0x000000030500788c */ /* 0x000fc8000bf05270 */
[----:B------:R-:W-:Y:S02]  /*2840*/  USEL UR4, URZ, 0x1, UP0 ;  /* 0x00000001ff047887 */ /* 0x000fe40008000000 */
[----:B------:R-:W-:-:S04]  /*2850*/  USEL UR5, UR5, URZ, UP0 ;  /* 0x000000ff05057287 */ /* 0x000fc80008000000 */
[----:B------:R-:W-:Y:S01]  /*2860*/  ULEA UR5, UR5, UR6, 0x3 ;  /* 0x0000000605057291 */ /* 0x000fe2000f8e18ff */
[----:B-1----:R-:W-:-:S04]  /*2870*/  LOP3.LUT R3, R15, UR4, RZ, 0x3c, !PT ;  /* 0x000000040f037c12 */ /* 0x002fc8000f8e3cff */
[----:B------:R-:W-:Y:S01]  /*2880*/  SHF.L.U32 R3, R3, 0x1f, RZ ;  /* 0x0000001f03037819 */ /* 0x000fe200000006ff */
[----:B---3--:R-:W-:-:S07]  /*2890*/  IMAD.U32 R0, RZ, RZ, UR5 ;  /* 0x00000005ff007e24 */ /* 0x008fce000f8e00ff */
.L_x_45:
[----:B-1----:R1:W2:Y:S02]  /*28a0*/  SYNCS.PHASECHK.TRANS64.TRYWAIT P0, [R0+URZ], R3 ;  /* 0x00000003000075a7 */ /* 0x0022a400080011ff */
[----:B--2---:R-:W-:Y:S05]  /*28b0*/  @!P0 NANOSLEEP.SYNCS 0x989680 ;  /* 0x009896800000895d */ /* 0x004fea0003900000 */
[----:B------:R-:W2:Y:S02]  /*28c0*/  @!P0 SYNCS.PHASECHK.TRANS64 P0, [R0+URZ], R3 ;  /* 0x00000003000085a7 */ /* 0x000ea400080010ff */
[----:B--2---:R-:W-:Y:S05]  /*28d0*/  @P0 EXIT ;  /* 0x000000000000094d */ /* 0x004fea0003800000 */
[----:B------:R-:W-:Y:S05]  /*28e0*/  BRA `(.L_x_45) ;  /* 0xfffffffc00ec7947 */ /* 0x000fea000383ffff */
.L_x_22:
[----:B------:R-:W-:-:S04]  /*28f0*/  UISETP.NE.AND UP0, UPT, UR37, URZ, UPT ;  /* 0x000000ff2500728c */ /* 0x000fc8000bf05270 */
[----:B------:R-:W-:-:S09]  /*2900*/  UISETP.NE.OR UP0, UPT, UR10, 0x1, UP0 ;  /* 0x000000010a00788c */ /* 0x000fd20008705670 */
[----:B------:R-:W-:Y:S05]  /*2910*/  BRA.U UP0, `(.L_x_46) ;  /* 0x00000005004c7547 */ /* 0x000fea000b800000 */
[----:B------:R-:W-:Y:S01]  /*2920*/  HFMA2 R11, -RZ, RZ, 0, 0 ;  /* 0x00000000ff0b7431 */ /* 0x000fe200000001ff */
[----:B------:R-:W-:Y:S01]  /*2930*/  ISETP.GE.U32.AND P2, PT, R10, 0x4, PT ;  /* 0x000000040a00780c */ /* 0x000fe20003f46070 */
[----:B------:R-:W-:Y:S01]  /*2940*/  IMAD.MOV.U32 R12, RZ, RZ, 0x1 ;  /* 0x00000001ff0c7424 */ /* 0x000fe200078e00ff */
[----:B------:R-:W-:Y:S01]  /*2950*/  CS2R R8, SRZ ;  /* 0x0000000000087805 */ /* 0x000fe2000001ff00 */
[----:B------:R-:W-:Y:S01]  /*2960*/  IMAD.MOV.U32 R3, RZ, RZ, RZ ;  /* 0x000000ffff037224 */ /* 0x000fe200078e00ff */
[----:B------:R-:W-:Y:S01]  /*2970*/  UMOV UR4, 0x400 ;  /* 0x0000040000047882 */ /* 0x000fe20000000000 */
[----:B------:R-:W-:Y:S01]  /*2980*/  UMOV UR6, URZ ;  /* 0x000000ff00067c82 */ /* 0x000fe20008000000 */
[----:B------:R-:W-:-:S12]  /*2990*/  ULEA UR37, UR37, UR4, 0x18 ;  /* 0x0000000425257291 */ /* 0x000fd8000f8ec0ff */
.L_x_50:
[----:B------:R-:W-:Y:S02]  /*29a0*/  LEA R0, R3, UR37, 0x3 ;  /* 0x0000002503007c11 */ /* 0x000fe4000f8e18ff */
[----:B------:R-:W-:-:S03]  /*29b0*/  SHF.L.U32 R5, R8, 0x1f, RZ ;  /* 0x0000001f08057819 */ /* 0x000fc600000006ff */
[----:B------:R-:W-:Y:S01]  /*29c0*/  VIADD R4, R0, 0xf0 ;  /* 0x000000f000047836 */ /* 0x000fe20000000000 */
[----:B------:R-:W1:Y:S02]  /*29d0*/  SYNCS.PHASECHK.TRANS64.TRYWAIT P0, [R0+URZ+0xe0], R5 ;  /* 0x0000e005000075a7 */ /* 0x000e6400080011ff */
[----:B-1----:R-:W-:Y:S05]  /*29e0*/  @!P0 BRA `(.L_x_47) ;  /* 0x00000060003c8947 */ /* 0x002fea0003800000 */
.L_x_156:
[----:B------:R-:W-:Y:S01]  /*29f0*/  ULEA UR5, UR6, UR37, 0x3 ;  /* 0x0000002506057291 */ /* 0x000fe2000f8e18ff */
[----:B------:R-:W-:Y:S01]  /*2a00*/  PRMT R4, RZ, 0x654, R4 ;  /* 0x00000654ff047816 */ /* 0x000fe20000000004 */
[----:B-1----:R-:W-:Y:S01]  /*2a10*/  @!P2 IMAD.MOV.U32 R5, RZ, RZ, 0x10 ;  /* 0x00000010ff05a424 */ /* 0x002fe200078e00ff */
[----:B------:R-:W-:Y:S01]  /*2a20*/  SHF.L.U32 R7, R12, 0x1f, RZ ;  /* 0x0000001f0c077819 */ /* 0x000fe200000006ff */
[----:B------:R-:W-:Y:S01]  /*2a30*/  UIADD3 UR4, UPT, UPT, UR5, 0x80, URZ ;  /* 0x0000008005047890 */ /* 0x000fe2000fffe0ff */
[----:B------:R1:W-:Y:S05]  /*2a40*/  SYNCS.ARRIVE.TRANS64.RED.A1T0 RZ, [R4+URZ], RZ ;  /* 0x000000ff04ff79a7 */ /* 0x0003ea00081004ff */
[----:B------:R-:W-:Y:S01]  /*2a50*/  IMAD.U32 R13, RZ, RZ, UR4 ;  /* 0x00000004ff0d7e24 */ /* 0x000fe2000f8e00ff */
[----:B------:R-:W2:Y:S04]  /*2a60*/  SYNCS.PHASECHK.TRANS64.TRYWAIT P0, [UR5+0x90], R7 ;  /* 0x00009007ff0075a7 */ /* 0x000ea80008001105 */
[----:B------:R-:W-:Y:S01]  /*2a70*/  PRMT R13, R10, 0x654, R13 ;  /* 0x000006540a0d7816 */ /* 0x000fe2000000000d */
[----:B-12---:R-:W-:Y:S06]  /*2a80*/  @!P0 BRA `(.L_x_48) ;  /* 0x0000006000288947 */ /* 0x006fec0003800000 */
.L_x_158:
[----:B------:R-:W-:Y:S01]  /*2a90*/  ULEA UR4, UR6, UR37, 0x4 ;  /* 0x0000002506047291 */ /* 0x000fe2000f8e20ff */
[----:B------:R-:W-:Y:S01]  /*2aa0*/  SEL R2, R13, R2, !P2 ;  /* 0x000000020d027207 */ /* 0x000fe20005000000 */
[----:B------:R-:W-:Y:S01]  /*2ab0*/  UIADD3 UR5, UPT, UPT, UR5, 0x80, URZ ;  /* 0x0000008005057890 */ /* 0x000fe2000fffe0ff */
[----:B-1----:R-:W-:Y:S01]  /*2ac0*/  LEA R0, R11, UR37, 0x3 ;  /* 0x000000250b007c11 */ /* 0x002fe2000f8e18ff */
[----:B------:R-:W-:Y:S01]  /*2ad0*/  UIADD3 UR4, UPT, UPT, UR4, 0x110, URZ ;  /* 0x0000011004047890 */ /* 0x000fe2000fffe0ff */
[----:B------:R1:W-:Y:S01]  /*2ae0*/  @!P2 SYNCS.ARRIVE.TRANS64.RED RZ, [R2+URZ], R5 ;  /* 0x0000000502ffa9a7 */ /* 0x0003e200080004ff */
[----:B------:R-:W-:Y:S01]  /*2af0*/  UIADD3 UR6, UPT, UPT, UR6, 0x1, URZ ;  /* 0x0000000106067890 */ /* 0x000fe2000fffe0ff */
[----:B------:R-:W-:-:S03]  /*2b00*/  VIADD R3, R3, 0x1 ;  /* 0x0000000103037836 */ /* 0x000fc60000000000 */
[----:B------:R-:W-:Y:S02]  /*2b10*/  UISETP.NE.AND UP0, UPT, UR6, 0x2, UPT ;  /* 0x000000020600788c */ /* 0x000fe4000bf05270 */
[----:B------:R-:W-:Y:S01]  /*2b20*/  ISETP.NE.AND P0, PT, R3, 0x2, PT ;  /* 0x000000020300780c */ /* 0x000fe20003f05270 */
[----:B------:R-:W-:Y:S06]  /*2b30*/  UGETNEXTWORKID.BROADCAST [UR4], [UR5] ;  /* 0x00000000040073ca */ /* 0x000fec0008000100 */
[----:B------:R-:W-:Y:S02]  /*2b40*/  USEL UR4, URZ, 0x1, UP0 ;  /* 0x00000001ff047887 */ /* 0x000fe40008000000 */
[----:B------:R-:W-:-:S04]  /*2b50*/  USEL UR6, UR6, URZ, UP0 ;  /* 0x000000ff06067287 */ /* 0x000fc80008000000 */
[----:B------:R-:W-:Y:S02]  /*2b60*/  LOP3.LUT R12, R12, UR4, RZ, 0x3c, !PT ;  /* 0x000000040c0c7c12 */ /* 0x000fe4000f8e3cff */
[----:B-1----:R-:W-:-:S04]  /*2b70*/  SHF.L.U32 R5, R9, 0x1f, RZ ;  /* 0x0000001f09057819 */ /* 0x002fc800000006ff */
[----:B------:R-:W1:Y:S02]  /*2b80*/  SYNCS.PHASECHK.TRANS64.TRYWAIT P1, [R0+URZ+0x80], R5 ;  /* 0x00008005000075a7 */ /* 0x000e6400080211ff */
[----:B-1----:R-:W-:Y:S05]  /*2b90*/  @!P1 BRA `(.L_x_49) ;  /* 0x0000005c00fc9947 */ /* 0x002fea0003800000 */
.L_x_159:
[----:B------:R-:W-:Y:S01]  /*2ba0*/  LEA R4, R11, UR37, 0x4 ;  /* 0x000000250b047c11 */ /* 0x000fe2000f8e20ff */
[----:B-1----:R-:W-:Y:S01]  /*2bb0*/  VIADD R0, R0, 0x90 ;  /* 0x0000009000007836 */ /* 0x002fe20000000000 */
[----:B------:R-:W-:Y:S01]  /*2bc0*/  SEL R3, R3, RZ, P0 ;  /* 0x000000ff03037207 */ /* 0x000fe20000000000 */
[----:B------:R-:W-:-:S03]  /*2bd0*/  VIADD R11, R11, 0x1 ;  /* 0x000000010b0b7836 */ /* 0x000fc60000000000 */
[----:B------:R-:W1:Y:S01]  /*2be0*/  LDS.128 R4, [R4+0x110] ;  /* 0x0001100004047984 */ /* 0x000e620000000c00 */
[----:B------:R-:W-:Y:S02]  /*2bf0*/  PRMT R0, RZ, 0x654, R0 ;  /* 0x00000654ff007816 */ /* 0x000fe40000000000 */
[C---:B------:R-:W-:Y:S01]  /*2c00*/  ISETP.NE.AND P1, PT, R11.reuse, 0x2, PT ;  /* 0x000000020b00780c */ /* 0x040fe20003f25270 */
[----:B------:R-:W-:Y:S01]  /*2c10*/  @!PT LDS RZ, [RZ] ;  /* 0x00000000fffff984 */ /* 0x000fe20000000800 */
[----:B------:R-:W-:Y:S01]  /*2c20*/  @!PT LDS RZ, [RZ] ;  /* 0x00000000fffff984 */ /* 0x000fe20000000800 */
[----:B------:R-:W-:Y:S01]  /*2c30*/  @!PT LDS RZ, [RZ] ;  /* 0x00000000fffff984 */ /* 0x000fe20000000800 */
[----:B------:R-:W-:Y:S01]  /*2c40*/  @!PT LDS RZ, [RZ] ;  /* 0x00000000fffff984 */ /* 0x000fe20000000800 */
[----:B------:R2:W-:Y:S06]  /*2c50*/  MEMBAR.ALL.CTA ;  /* 0x0000000000007992 */ /* 0x0005ec0000008000 */
[----:B--2---:R-:W2:Y:S01]  /*2c60*/  FENCE.VIEW.ASYNC.S ;  /* 0x00000000000073c6 */ /* 0x004ea20000000000 */
[----:B------:R-:W-:Y:S01]  /*2c70*/  SEL R11, R11, RZ, P1 ;  /* 0x000000ff0b0b7207 */ /* 0x000fe20000800000 */
[----:B--2---:R2:W-:Y:S01]  /*2c80*/  SYNCS.ARRIVE.TRANS64.RED.A1T0 RZ, [R0+URZ], RZ ;  /* 0x000000ff00ff79a7 */ /* 0x0045e200081004ff */
[----:B-1----:R-:W-:-:S02]  /*2c90*/  LOP3.LUT P3, RZ, R6, 0x1, RZ, 0xc0, !PT ;  /* 0x0000000106ff7812 */ /* 0x002fc4000786c0ff */
[----:B------:R-:W-:-:S04]  /*2ca0*/  SEL R5, RZ, 0x1, P0 ;  /* 0x00000001ff057807 */ /* 0x000fc80000000000 */
[----:B------:R-:W-:Y:S02]  /*2cb0*/  LOP3.LUT R8, R8, R5, RZ, 0x3c, !PT ;  /* 0x0000000508087212 */ /* 0x000fe400078e3cff */
[----:B--2---:R-:W-:-:S04]  /*2cc0*/  SEL R0, RZ, 0x1, P1 ;  /* 0x00000001ff007807 */ /* 0x004fc80000800000 */
[----:B------:R-:W-:Y:S01]  /*2cd0*/  LOP3.LUT R9, R9, R0, RZ, 0x3c, !PT ;  /* 0x0000000009097212 */ /* 0x000fe200078e3cff */
[----:B------:R-:W-:Y:S06]  /*2ce0*/  @P3 BRA `(.L_x_50) ;  /* 0xfffffffc002c3947 */ /* 0x000fec000383ffff */
[----:B------:R-:W-:Y:S01]  /*2cf0*/  ULEA UR5, UR6, UR37, 0x3 ;  /* 0x0000002506057291 */ /* 0x000fe2000f8e18ff */
[----:B------:R-:W-:-:S08]  /*2d00*/  SHF.L.U32 R3, R12, 0x1f, RZ ;  /* 0x0000001f0c037819 */ /* 0x000fd000000006ff */
[----:B------:R-:W1:Y:S02]  /*2d10*/  SYNCS.PHASECHK.TRANS64 P0, [UR5+0x90], R3 ;  /* 0x00009003ff0075a7 */ /* 0x000e640008001005 */
[----:B-1----:R-:W-:Y:S05]  /*2d20*/  @P0 BRA `(.L_x_51) ;  /* 0x0000000000080947 */ /* 0x002fea0003800000 */
[----:B------:R-:W1:Y:S02]  /*2d30*/  SYNCS.PHASECHK.TRANS64.TRYWAIT P0, [UR5+0x90], R3 ;  /* 0x00009003ff0075a7 */ /* 0x000e640008001105 */
[----:B-1----:R-:W-:Y:S05]  /*2d40*/  @!P0 BRA `(.L_x_52) ;  /* 0x0000005c00a48947 */ /* 0x002fea0003800000 */
.L_x_51:
[----:B------:R-:W-:-:S04]  /*2d50*/  UIADD3 UR4, UPT, UPT, UR6, 0x1, URZ ;  /* 0x0000000106047890 */ /* 0x000fc8000fffe0ff */
[----:B------:R-:W-:-:S04]  /*2d60*/  UISETP.NE.AND UP0, UPT, UR4, 0x2, UPT ;  /* 0x000000020400788c */ /* 0x000fc8000bf05270 */
[----:B------:R-:W-:Y:S02]  /*2d70*/  USEL UR7, URZ, 0x1, UP0 ;  /* 0x00000001ff077887 */ /* 0x000fe40008000000 */
[----:B------:R-:W-:-:S04]  /*2d80*/  USEL UR4, UR4, URZ, UP0 ;  /* 0x000000ff04047287 */ /* 0x000fc80008000000 */
[----:B------:R-:W-:Y:S01]  /*2d90*/  ULEA UR4, UR4, UR37, 0x3 ;  /* 0x0000002504047291 */ /* 0x000fe2000f8e18ff */
[----:B-1----:R-:W-:-:S04]  /*2da0*/  LOP3.LUT R3, R12, UR7, RZ, 0x3c, !PT ;  /* 0x000000070c037c12 */ /* 0x002fc8000f8e3cff */
[----:B------:R-:W-:-:S04]  /*2db0*/  SHF.L.U32 R0, R3, 0x1f, RZ ;  /* 0x0000001f03007819 */ /* 0x000fc800000006ff */
[----:B------:R-:W1:Y:S02]  /*2dc0*/  SYNCS.PHASECHK.TRANS64 P0, [UR4+0x90], R0 ;  /* 0x00009000ff0075a7 */ /* 0x000e640008001004 */
[----:B-1----:R-:W-:Y:S05]  /*2dd0*/  @P0 EXIT ;  /* 0x000000000000094d */ /* 0x002fea0003800000 */
[----:B------:R-:W-:Y:S02]  /*2de0*/  SHF.L.U32 R3, R3, 0x1f, RZ ;  /* 0x0000001f03037819 */ /* 0x000fe400000006ff */
[----:B------:R-:W-:-:S07]  /*2df0*/  MOV R0, UR4 ;  /* 0x0000000400007c02 */ /* 0x000fce0008000f00 */
.L_x_53:
[----:B-1----:R1:W2:Y:S02]  /*2e00*/  SYNCS.PHASECHK.TRANS64.TRYWAIT P0, [R0+URZ+0x90], R3 ;  /* 0x00009003000075a7 */ /* 0x0022a400080011ff */
[----:B--2---:R-:W-:Y:S05]  /*2e10*/  @!P0 NANOSLEEP.SYNCS 0x989680 ;  /* 0x009896800000895d */ /* 0x004fea0003900000 */
[----:B------:R-:W2:Y:S02]  /*2e20*/  @!P0 SYNCS.PHASECHK.TRANS64 P0, [R0+URZ+0x90], R3 ;  /* 0x00009003000085a7 */ /* 0x000ea400080010ff */
[----:B--2---:R-:W-:Y:S05]  /*2e30*/  @P0 EXIT ;  /* 0x000000000000094d */ /* 0x004fea0003800000 */
[----:B------:R-:W-:Y:S05]  /*2e40*/  BRA `(.L_x_53) ;  /* 0xfffffffc00ec7947 */ /* 0x000fea000383ffff */
.L_x_46:
[----:B------:R-:W-:Y:S05]  /*2e50*/  BRA.U UP4, `(.L_x_54) ;  /* 0x0000001104d07547 */ /* 0x000fea000b800000 */
[----:B------:R-:W-:Y:S01]  /*2e60*/  UMOV UR4, 0x40 ;  /* 0x0000004000047882 */ /* 0x000fe20000000000 */
[----:B------:R-:W-:Y:S01]  /*2e70*/  NOP ;  /* 0x0000000000007918 */ /* 0x000fe20000000000 */
[----:B------:R-:W-:Y:S01]  /*2e80*/  ULEA UR4, UR37, UR4, 0x18 ;  /* 0x0000000425047291 */ /* 0x000fe2000f8ec0ff */
[----:B------:R-:W-:Y:S02]  /*2e90*/  UMOV UR5, 0x400 ;  /* 0x0000040000057882 */ /* 0x000fe40000000000 */
[----:B------:R-:W-:-:S06]  /*2ea0*/  ULEA UR37, UR37, UR5, 0x18 ;  /* 0x0000000525257291 */ /* 0x000fcc000f8ec0ff */
[----:B------:R-:W1:Y:S02]  /*2eb0*/  LDS.U8 R2, [UR4+0x1c] ;  /* 0x00001c04ff027984 */ /* 0x000e640008000000 */
[----:B-1----:R-:W-:-:S13]  /*2ec0*/  ISETP.NE.AND P0, PT, R2, RZ, PT ;  /* 0x000000ff0200720c */ /* 0x002fda0003f05270 */
[----:B------:R-:W-:Y:S05]  /*2ed0*/  @P0 BRA `(.L_x_55) ;  /* 0x0000000400080947 */ /* 0x000fea0003800000 */
[----:B------:R-:W-:Y:S02]  /*2ee0*/  UISETP.NE.U32.AND UP0, UPT, UR9, 0x1, UPT ;  /* 0x000000010900788c */ /* 0x000fe4000bf05070 */
[----:B------:R-:W-:-:S07]  /*2ef0*/  UIADD3 UR6, UPT, UPT, UR4, 0x8, URZ ;  /* 0x0000000804067890 */ /* 0x000fce000fffe0ff */
[----:B------:R-:W-:Y:S05]  /*2f00*/  BRA.U !UP0, `(.L_x_56) ;  /* 0x00000001089c7547 */ /* 0x000fea000b800000 */
[----:B------:R-:W-:Y:S01]  /*2f10*/  ELECT P0, URZ, PT ;  /* 0x0000000000ff782f */ /* 0x000fe20003800000 */
[----:B------:R-:W-:-:S12]  /*2f20*/  BSSY B0, `(.L_x_56) ;  /* 0x0000025000007945 */ /* 0x000fd80003800000 */
[----:B------:R-:W-:Y:S05]  /*2f30*/  @!P0 BRA `(.L_x_57) ;  /* 0x00000000008c8947 */ /* 0x000fea0003800000 */
[----:B------:R-:W-:-:S05]  /*2f40*/  UMOV UR5, 0x10 ;  /* 0x0000001000057882 */ /* 0x000fca0000000000 */
[----:B------:R-:W-:Y:S04]  /*2f50*/  DEPBAR.LE SB1, 0x36 ;  /* 0x00009d800000791a */ /* 0x000fe80000000000 */
[----:B------:R-:W1:Y:S02]  /*2f60*/  UTCATOMSWS.2CTA.FIND_AND_SET.ALIGN UP1, UR5, UR5 ;  /* 0x00000005000575e3 */ /* 0x000e640008220800 */
[----:B-1----:R-:W-:Y:S01]  /*2f70*/  MOV R11, UR5 ;  /* 0x00000005000b7c02 */ /* 0x002fe20008000f00 */
[----:B------:R-:W-:Y:S06]  /*2f80*/  BRA.U UP1, `(.L_x_58) ;  /* 0x0000000101187547 */ /* 0x000fec000b800000 */
.L_x_59:
[----:B------:R-:W-:Y:S05]  /*2f90*/  NANOSLEEP 0x64 ;  /* 0x000000640000795d */ /* 0x000fea0003800000 */
[----:B------:R-:W-:-:S05]  /*2fa0*/  UMOV UR5, 0x10 ;  /* 0x0000001000057882 */ /* 0x000fca0000000000 */
[----:B------:R-:W-:Y:S04]  /*2fb0*/  DEPBAR.LE SB1, 0x36 ;  /* 0x00009d800000791a */ /* 0x000fe80000000000 */
[----:B------:R-:W1:Y:S02]  /*2fc0*/  UTCATOMSWS.2CTA.FIND_AND_SET.ALIGN UP1, UR5, UR5 ;  /* 0x00000005000575e3 */ /* 0x000e640008220800 */
[----:B-1----:R-:W-:Y:S01]  /*2fd0*/  MOV R11, UR5 ;  /* 0x00000005000b7c02 */ /* 0x002fe20008000f00 */
[----:B------:R-:W-:Y:S05]  /*2fe0*/  BRA.U !UP1, `(.L_x_59) ;  /* 0xfffffffd09e87547 */ /* 0x000fea000b83ffff */
.L_x_58:
[----:B------:R-:W1:Y:S01]  /*2ff0*/  LDS R5, [UR4+0x10] ;  /* 0x00001004ff057984 */ /* 0x000e620008000800 */
[----:B------:R-:W-:Y:S01]  /*3000*/  IMAD.U32 R3, RZ, RZ, UR37 ;  /* 0x00000025ff037e24 */ /* 0x000fe2000f8e00ff */
[----:B------:R-:W-:-:S03]  /*3010*/  MOV R2, UR8 ;  /* 0x0000000800027c02 */ /* 0x000fc60008000f00 */
[----:B------:R-:W-:Y:S01]  /*3020*/  VIADD R3, R3, 0x130 ;  /* 0x0000013003037836 */ /* 0x000fe20000000000 */
[----:B-1----:R-:W-:-:S04]  /*3030*/  SHF.L.U32 R5, R5, 0x1f, RZ ;  /* 0x0000001f05057819 */ /* 0x002fc800000006ff */
[----:B------:R-:W1:Y:S02]  /*3040*/  SYNCS.PHASECHK.TRANS64.TRYWAIT P0, [UR4+0x8], R5 ;  /* 0x00000805ff0075a7 */ /* 0x000e640008001104 */
[----:B-1----:R-:W-:Y:S05]  /*3050*/  @P0 BRA `(.L_x_60) ;  /* 0x0000000000080947 */ /* 0x002fea0003800000 */
[----:B------:R-:W1:Y:S02]  /*3060*/  SYNCS.PHASECHK.TRANS64.TRYWAIT P0, [UR4+0x8], R5 ;  /* 0x00000805ff0075a7 */ /* 0x000e640008001104 */
[----:B-1----:R-:W-:Y:S05]  /*3070*/  @!P0 BRA `(.L_x_61) ;  /* 0x0000005800f08947 */ /* 0x002fea0003800000 */
.L_x_60:
[----:B-1----:R-:W-:Y:S01]  /*3080*/  HFMA2 R4, -RZ, RZ, 0, 5.9604644775390625e-08 ;  /* 0x00000001ff047431 */ /* 0x002fe200000001ff */
[----:B------:R-:W-:Y:S01]  /*3090*/  UPRMT UR5, UR8, 0x654, UR6 ;  /* 0x0000065408057896 */ /* 0x000fe20008000006 */
[----:B------:R-:W-:Y:S01]  /*30a0*/  IMAD.MOV.U32 R6, RZ, RZ, 0xffff ;  /* 0x0000ffffff067424 */ /* 0x000fe200078e00ff */
[----:B------:R-:W-:Y:S01]  /*30b0*/  PRMT R2, R2, 0x654, R3 ;  /* 0x0000065402027816 */ /* 0x000fe20000000003 */
[----:B------:R-:W-:Y:S02]  /*30c0*/  IMAD.MOV.U32 R5, RZ, RZ, 0x4 ;  /* 0x00000004ff057424 */ /* 0x000fe400078e00ff */
[----:B------:R-:W-:Y:S01]  /*30d0*/  IMAD.SHL.U32 R9, R11, 0x20, RZ ;  /* 0x000000200b097824 */ /* 0x000fe200078e00ff */
[----:B------:R-:W-:Y:S02]  /*30e0*/  MOV R3, UR5 ;  /* 0x0000000500037c02 */ /* 0x000fe40008000f00 */
[-C--:B------:R-:W-:Y:S01]  /*30f0*/  SHF.L.U32 R7, R6, R11.reuse, RZ ;  /* 0x0000000b06077219 */ /* 0x080fe200000006ff */
[----:B------:R1:W-:Y:S01]  /*3100*/  SYNCS.ARRIVE.TRANS64.RED RZ, [UR5], R5 ;  /* 0x00000005ffff79a7 */ /* 0x0003e20008000405 */
[----:B------:R-:W-:Y:S01]  /*3110*/  SHF.L.U32 R6, R4, R11, RZ ;  /* 0x0000000b04067219 */ /* 0x000fe200000006ff */
[----:B------:R1:W-:Y:S04]  /*3120*/  STS [UR37+0x130], R9 ;  /* 0x00013009ff007988 */ /* 0x0003e80008000825 */
[----:B------:R1:W-:Y:S04]  /*3130*/  STAS [R2.64], R11 ;  /* 0x0000000b02007dbd */ /* 0x0003e8000c0008ff */
[----:B------:R1:W-:Y:S04]  /*3140*/  ATOMS.OR RZ, [UR4+0x14], R7 ;  /* 0x00001407ffff798c */ /* 0x0003e8000b000004 */
[----:B------:R1:W-:Y:S04]  /*3150*/  ATOMS.OR RZ, [UR4+0x18], R6 ;  /* 0x00001806ffff798c */ /* 0x0003e8000b000004 */
[----:B------:R1:W-:Y:S02]  /*3160*/  ATOMS.XOR RZ, [UR4+0x10], R4 ;  /* 0x00001004ffff798c */ /* 0x0003e4000b800004 */
.L_x_57:
[----:B------:R-:W-:Y:S05]  /*3170*/  BSYNC B0 ;  /* 0x0000000000007941 */ /* 0x000fea0003800000 */
.L_x_56:
[----:B------:R-:W-:Y:S05]  /*3180*/  BRA.U UP0, `(.L_x_62) ;  /* 0x00000001006c7547 */ /* 0x000fea000b800000 */
[----:B------:R-:W-:-:S03]  /*3190*/  UMOV UR5, 0xffffffff ;  /* 0xffffffff00057882 */ /* 0x000fc60000000000 */
[----:B------:R-:W-:Y:S05]  /*31a0*/  BRA.DIV UR5, `(.L_x_63) ;  /* 0x0000005a05bc7947 */ /* 0x000fea000b800000 */
[----:B------:R-:W-:-:S13]  /*31b0*/  ELECT P6, URZ, PT ;  /* 0x0000000000ff782f */ /* 0x000fda00038c0000 */
.L_x_163:
[----:B------:R-:W-:Y:S05]  /*31c0*/  @!P6 BRA `(.L_x_62) ;  /* 0x00000000005ce947 */ /* 0x000fea0003800000 */
[----:B-1----:R-:W1:Y:S02]  /*31d0*/  LDS R3, [UR4+0x10] ;  /* 0x00001004ff037984 */ /* 0x002e640008000800 */
[----:B-1----:R-:W-:-:S04]  /*31e0*/  SHF.L.U32 R3, R3, 0x1f, RZ ;  /* 0x0000001f03037819 */ /* 0x002fc800000006ff */
[----:B------:R-:W1:Y:S02]  /*31f0*/  SYNCS.PHASECHK.TRANS64.TRYWAIT P0, [UR4+0x8], R3 ;  /* 0x00000803ff0075a7 */ /* 0x000e640008001104 */
[----:B-1----:R-:W-:Y:S05]  /*3200*/  @P0 BRA `(.L_x_64) ;  /* 0x0000000000080947 */ /* 0x002fea0003800000 */
[----:B------:R-:W1:Y:S02]  /*3210*/  SYNCS.PHASECHK.TRANS64.TRYWAIT P0, [UR4+0x8], R3 ;  /* 0x00000803ff0075a7 */ /* 0x000e640008001104 */
[----:B-1----:R-:W-:Y:S05]  /*3220*/  @!P0 BRA `(.L_x_65) ;  /* 0x0000005800bc8947 */ /* 0x002fea0003800000 */
.L_x_64:
[----:B------:R-:W2:Y:S01]  /*3230*/  LDS R5, [UR37+0x130] ;  /* 0x00013025ff057984 */ /* 0x000ea20008000800 */
[----:B-1----:R-:W-:Y:S02]  /*3240*/  HFMA2 R2, -RZ, RZ, 0, 5.9604644775390625e-08 ;  /* 0x00000001ff027431 */ /* 0x002fe400000001ff */
[----:B------:R-:W-:Y:S01]  /*3250*/  IMAD.MOV.U32 R3, RZ, RZ, 0xffff ;  /* 0x0000ffffff037424 */ /* 0x000fe200078e00ff */
[----:B------:R-:W-:Y:S01]  /*3260*/  UPRMT UR5, UR8, 0x654, UR6 ;  /* 0x0000065408057896 */ /* 0x000fe20008000006 */
[----:B--2---:R-:W-:-:S03]  /*3270*/  IMAD.SHL.U32 R4, R5, 0x20, RZ ;  /* 0x0000002005047824 */ /* 0x004fc600078e00ff */
[-C--:B------:R-:W-:Y:S02]  /*3280*/  SHF.L.U32 R3, R3, R5.reuse, RZ ;  /* 0x0000000503037219 */ /* 0x080fe400000006ff */
[----:B------:R-:W-:Y:S01]  /*3290*/  SHF.L.U32 R5, R2, R5, RZ ;  /* 0x0000000502057219 */ /* 0x000fe200000006ff */
[----:B------:R2:W-:Y:S04]  /*32a0*/  STS [UR37+0x130], R4 ;  /* 0x00013004ff007988 */ /* 0x0005e80008000825 */
[----:B------:R2:W-:Y:S04]  /*32b0*/  ATOMS.OR RZ, [UR4+0x14], R3 ;  /* 0x00001403ffff798c */ /* 0x0005e8000b000004 */
[----:B------:R2:W-:Y:S01]  /*32c0*/  ATOMS.OR RZ, [UR4+0x18], R5 ;  /* 0x00001805ffff798c */ /* 0x0005e2000b000004 */
[----:B------:R-:W-:Y:S03]  /*32d0*/  SYNCS.ARRIVE.TRANS64.RED.A1T0 RZ, [UR5], RZ ;  /* 0x000000ffffff79a7 */ /* 0x000fe60008100405 */
[----:B------:R2:W-:Y:S01]  /*32e0*/  ATOMS.XOR RZ, [UR4+0x10], R2 ;  /* 0x00001002ffff798c */ /* 0x0005e2000b800004 */
[----:B------:R-:W-:Y:S05]  /*32f0*/  BRA `(.L_x_62) ;  /* 0x0000000000107947 */ /* 0x000fea0003800000 */
.L_x_55:
[----:B------:R-:W-:-:S05]  /*3300*/  MOV R2, 0xffffffff ;  /* 0xffffffff00027802 */ /* 0x000fca0000000f00 */
[----:B------:R1:W-:Y:S02]  /*3310*/  STS [UR37+0x130], R2 ;  /* 0x00013002ff007988 */ /* 0x0003e40008000825 */
[----:B-1----:R-:W-:Y:S02]  /*3320*/  MOV R2, 0x3340 ;  /* 0x0000334000027802 */ /* 0x002fe40000000f00 */
[----:B-----5:R-:W-:Y:S05]  /*3330*/  CALL.REL.NOINC `($__internal_1_$__cuda_sm10x_tcgen05_guardrail_trap_phase_invalid_during_alloc) ;  /* 0x0000006000907944 */ /* 0x020fea0003c00000 */
.L_x_62:
[----:B------:R-:W-:Y:S05]  /*3340*/  WARPSYNC.ALL ;  /* 0x0000000000007948 */ /* 0x000fea0003800000 */
[----:B------:R-:W3:Y:S01]  /*3350*/  S2UR UR5, SR_CgaCtaId ;  /* 0x00000000000579c3 */ /* 0x000ee20000008800 */
[----:B------:R-:W-:Y:S01]  /*3360*/  UMOV UR4, 0x400 ;  /* 0x0000040000047882 */ /* 0x000fe20000000000 */
[----:B------:R-:W-:-:S06]  /*3370*/  NOP ;  /* 0x0000000000007918 */ /* 0x000fcc0000000000 */
[----:B------:R-:W-:Y:S06]  /*3380*/  BAR.ARV 0x6, 0xa0 ;  /* 0x0182800000007b1d */ /* 0x000fec0000002000 */
[----:B------:R-:W4:Y:S01]  /*3390*/  LDCU UR6, c[0x0][0x38c] ;  /* 0x00007180ff0677ac */ /* 0x000f220008000800 */
[----:B------:R-:W-:Y:S01]  /*33a0*/  LOP3.LUT R0, R0, 0xffff, RZ, 0xc0, !PT ;  /* 0x0000ffff00007812 */ /* 0x000fe200078ec0ff */
[----:B-1----:R-:W-:Y:S01]  /*33b0*/  IMAD.MOV.U32 R9, RZ, RZ, 0x1 ;  /* 0x00000001ff097424 */ /* 0x002fe200078e00ff */
[----:B------:R-:W-:Y:S01]  /*33c0*/  LOP3.LUT R8, R8, 0xffff, RZ, 0xc0, !PT ;  /* 0x0000ffff08087812 */ /* 0x000fe200078ec0ff */
[----:B------:R-:W-:Y:S01]  /*33d0*/  UMOV UR17, URZ ;  /* 0x000000ff00117c82 */ /* 0x000fe20008000000 */
[----:B------:R-:W-:Y:S01]  /*33e0*/  R2UR UR11, R0 ;  /* 0x00000000000b72ca */ /* 0x000fe200000e0000 */
[----:B------:R-:W-:Y:S01]  /*33f0*/  UMOV UR16, URZ ;  /* 0x000000ff00107c82 */ /* 0x000fe20008000000 */
[----:B------:R-:W-:Y:S01]  /*3400*/  R2UR UR12, R8 ;  /* 0x00000000080c72ca */ /* 0x000fe200000e0000 */
[----:B------:R-:W-:Y:S01]  /*3410*/  IMAD.MOV.U32 R8, RZ, RZ, RZ ;  /* 0x000000ffff087224 */ /* 0x000fe200078e00ff */
[----:B------:R-:W-:Y:S01]  /*3420*/  UMOV UR15, URZ ;  /* 0x000000ff000f7c82 */ /* 0x000fe20008000000 */
[----:B---3--:R-:W-:-:S02]  /*3430*/  ULEA UR5, UR5, UR4, 0x18 ;  /* 0x0000000405057291 */ /* 0x008fc4000f8ec0ff */
[----:B------:R-:W-:Y:S02]  /*3440*/  UISETP.NE.AND UP2, UPT, UR9, URZ, UPT ;  /* 0x000000ff0900728c */ /* 0x000fe4000bf45270 */
[----:B------:R-:W-:Y:S02]  /*3450*/  UIADD3 UR20, UPT, UPT, UR5, 0x4300, URZ ;  /* 0x0000430005147890 */ /* 0x000fe4000fffe0ff */
[----:B------:R-:W-:Y:S02]  /*3460*/  UIADD3 UR19, UPT, UPT, UR5, 0xa300, URZ ;  /* 0x0000a30005137890 */ /* 0x000fe4000fffe0ff */
[----:B----4-:R-:W-:Y:S01]  /*3470*/  UIADD3 UR6, UPT, UPT, UR6, 0x3f, URZ ;  /* 0x0000003f06067890 */ /* 0x010fe2000fffe0ff */
[----:B--2---:R-:W1:Y:S01]  /*3480*/  LDS R2, [UR5+0x130] ;  /* 0x00013005ff027984 */ /* 0x004e620008000800 */
[----:B------:R-:W-:Y:S02]  /*3490*/  USHF.R.U32.HI UR20, URZ, 0x4, UR20 ;  /* 0x00000004ff147899 */ /* 0x000fe40008011614 */
[----:B------:R-:W-:-:S02]  /*34a0*/  USHF.R.S32.HI UR4, URZ, 0x1f, UR6 ;  /* 0x0000001fff047899 */ /* 0x000fc40008011406 */
[----:B------:R-:W-:Y:S02]  /*34b0*/  USHF.R.U32.HI UR19, URZ, 0x4, UR19 ;  /* 0x00000004ff137899 */ /* 0x000fe40008011613 */
[----:B------:R-:W-:Y:S01]  /*34c0*/  ULEA.HI UR4, UR4, UR6, URZ, 0x6 ;  /* 0x0000000604047291 */ /* 0x000fe2000f8f30ff */
[----:B------:R-:W-:Y:S01]  /*34d0*/  UMOV UR28, 0x0 ;  /* 0x00000000001c7882 */ /* 0x000fe20000000000 */
[----:B------:R-:W-:Y:S02]  /*34e0*/  UMOV UR29, 0x8218010 ;  /* 0x08218010001d7882 */ /* 0x000fe40000000000 */
[----:B------:R-:W-:Y:S02]  /*34f0*/  USHF.R.S32.HI UR4, URZ, 0x6, UR4 ;  /* 0x00000006ff047899 */ /* 0x000fe40008011404 */
[----:B------:R-:W-:Y:S02]  /*3500*/  ULOP3.LUT UR20, UR20, 0x3fff, URZ, 0xc0, !UPT ;  /* 0x00003fff14147892 */ /* 0x000fe4000f8ec0ff */
[----:B------:R-:W-:-:S02]  /*3510*/  UISETP.LT.AND UP0, UPT, UR4, 0x1, UPT ;  /* 0x000000010400788c */ /* 0x000fc4000bf01270 */
[----:B------:R-:W-:Y:S02]  /*3520*/  ULOP3.LUT UR19, UR19, 0x3fff, URZ, 0xc0, !UPT ;  /* 0x00003fff13137892 */ /* 0x000fe4000f8ec0ff */
[----:B------:R-:W-:Y:S01]  /*3530*/  USEL UR18, UR4, 0x1, !UP0 ;  /* 0x0000000104127887 */ /* 0x000fe2000c000000 */
[----:B------:R-:W-:Y:S01]  /*3540*/  UMOV UR26, 0x0 ;  /* 0x00000000001a7882 */ /* 0x000fe20000000000 */
[----:B------:R-:W-:Y:S01]  /*3550*/  UMOV UR27, 0x8218010 ;  /* 0x08218010001b7882 */ /* 0x000fe20000000000 */
[----:B------:R-:W-:Y:S01]  /*3560*/  UMOV UR24, 0x0 ;  /* 0x0000000000187882 */ /* 0x000fe20000000000 */
[----:B------:R-:W-:Y:S01]  /*3570*/  UMOV UR25, 0x8218010 ;  /* 0x0821801000197882 */ /* 0x000fe20000000000 */
[----:B------:R-:W-:Y:S01]  /*3580*/  UMOV UR22, 0x0 ;  /* 0x0000000000167882 */ /* 0x000fe20000000000 */
[----:B------:R-:W-:Y:S01]  /*3590*/  UMOV UR23, 0x8218010 ;  /* 0x0821801000177882 */ /* 0x000fe20000000000 */
[----:B-1----:R-:W-:Y:S02]  /*35a0*/  R2UR UR21, R2 ;  /* 0x00000000021572ca */ /* 0x002fe400000e0000 */
[----:B------:R-:W-:-:S13]  /*35b0*/  CS2R R2, SRZ ;  /* 0x0000000000027805 */ /* 0x000fda000001ff00 */
.L_x_73:
[C---:B------:R-:W-:Y:S02]  /*35c0*/  LEA R0, R8.reuse, UR5, 0x3 ;  /* 0x0000000508007c11 */ /* 0x040fe4000f8e18ff */
[----:B------:R-:W-:Y:S02]  /*35d0*/  SHF.L.U32 R5, R3, 0x1f, RZ ;  /* 0x0000001f03057819 */ /* 0x000fe400000006ff */
[----:B------:R-:W-:Y:S02]  /*35e0*/  LEA R4, R8, UR5, 0x4 ;  /* 0x0000000508047c11 */ /* 0x000fe4000f8e20ff */
[----:B------:R-:W1:Y:S02]  /*35f0*/  SYNCS.PHASECHK.TRANS64.TRYWAIT P0, [R0+URZ+0x80], R5 ;  /* 0x00008005000075a7 */ /* 0x000e6400080011ff */
[----:B-1-34-:R-:W-:Y:S05]  /*3600*/  @!P0 BRA `(.L_x_66) ;  /* 0x0000005400dc8947 */ /* 0x01afea0003800000 */
.L_x_164:
[----:B-1----:R-:W1:Y:S01]  /*3610*/  LDS.128 R4, [R4+0x110] ;  /* 0x0001100004047984 */ /* 0x002e620000000c00 */
[----:B------:R-:W-:Y:S02]  /*3620*/  VIADD R0, R0, 0x90 ;  /* 0x0000009000007836 */ /* 0x000fe40000000000 */
[----:B------:R-:W-:Y:S01]  /*3630*/  VIADD R8, R8, 0x1 ;  /* 0x0000000108087836 */ /* 0x000fe20000000000 */
[----:B------:R-:W-:Y:S01]  /*3640*/  @!PT LDS RZ, [RZ] ;  /* 0x00000000fffff984 */ /* 0x000fe20000000800 */
[----:B------:R-:W-:Y:S01]  /*3650*/  @!PT LDS RZ, [RZ] ;  /* 0x00000000fffff984 */ /* 0x000fe20000000800 */
[----:B------:R-:W-:Y:S01]  /*3660*/  @!PT LDS RZ, [RZ] ;  /* 0x00000000fffff984 */ /* 0x000fe20000000800 */
[----:B------:R-:W-:Y:S01]  /*3670*/  @!PT LDS RZ, [RZ] ;  /* 0x00000000fffff984 */ /* 0x000fe20000000800 */
[----:B------:R2:W-:Y:S06]  /*3680*/  MEMBAR.ALL.CTA ;  /* 0x0000000000007992 */ /* 0x0005ec0000008000 */
[----:B--2---:R-:W2:Y:S01]  /*3690*/  FENCE.VIEW.ASYNC.S ;  /* 0x00000000000073c6 */ /* 0x004ea20000000000 */
[----:B------:R-:W-:-:S04]  /*36a0*/  PRMT R0, RZ, 0x654, R0 ;  /* 0x00000654ff007816 */ /* 0x000fc80000000000 */
[----:B--2---:R2:W-:Y:S01]  /*36b0*/  SYNCS.ARRIVE.TRANS64.RED.A1T0 RZ, [R0+URZ], RZ ;  /* 0x000000ff00ff79a7 */ /* 0x0045e200081004ff */
[----:B-1----:R-:W-:Y:S01]  /*36c0*/  LOP3.LUT P1, RZ, R6, 0x1, RZ, 0xc0, !PT ;  /* 0x0000000106ff7812 */ /* 0x002fe2000782c0ff */
[----:B--2---:R-:W-:-:S12]  /*36d0*/  BRA.U UP2, `(.L_x_67) ;  /* 0x0000000502087547 */ /* 0x004fd8000b800000 */
[----:B------:R-:W1:Y:S01]  /*36e0*/  LDCU UR6, c[0x0][0x38c] ;  /* 0x00007180ff0677ac */ /* 0x000e620008000800 */
[----:B------:R-:W-:Y:S02]  /*36f0*/  PLOP3.LUT P2, PT, PT, PT, PT, 0x80, 0x8 ;  /* 0x000000000008781c */ /* 0x000fe40003f4f070 */
[----:B------:R-:W-:Y:S01]  /*3700*/  SHF.L.U32 R5, R9, 0x1f, RZ ;  /* 0x0000001f09057819 */ /* 0x000fe200000006ff */
[----:B------:R-:W-:Y:S02]  /*3710*/  ULEA UR7, UR17, UR5, 0x3 ;  /* 0x0000000511077291 */ /* 0x000fe4000f8e18ff */
[----:B------:R-:W-:Y:S02]  /*3720*/  ULEA UR10, UR17, UR21, 0x6 ;  /* 0x00000015110a7291 */ /* 0x000fe4000f8e30ff */
[----:B-1----:R-:W-:-:S06]  /*3730*/  UISETP.GE.AND UP0, UPT, UR6, 0x1, UPT ;  /* 0x000000010600788c */ /* 0x002fcc000bf06270 */
[----:B------:R-:W-:-:S05]  /*3740*/  PLOP3.LUT P0, PT, PT, PT, UP0, 0x80, 0x8 ;  /* 0x000000000008781c */ /* 0x000fca0003f0f008 */
[----:B------:R-:W-:-:S08]  /*3750*/  @UP0 ULEA UR6, UR16, UR5, 0x3 ;  /* 0x0000000510060291 */ /* 0x000fd0000f8e18ff */
[----:B------:R-:W-:-:S04]  /*3760*/  @P0 SHF.L.U32 R0, R2, 0x1f, RZ ;  /* 0x0000001f02000819 */ /* 0x000fc800000006ff */
[----:B------:R1:W2:Y:S01]  /*3770*/  @P0 SYNCS.PHASECHK.TRANS64.TRYWAIT P2, [UR6], R0 ;  /* 0x00000000ff0005a7 */ /* 0x0002a20008041106 */
[----:B------:R-:W3:Y:S02]  /*3780*/  SYNCS.PHASECHK.TRANS64.TRYWAIT P0, [UR7+0xc0], R5 ;  /* 0x0000c005ff0075a7 */ /* 0x000ee40008001107 */
[----:B-123--:R-:W-:Y:S05]  /*3790*/  @!P0 BRA `(.L_x_68) ;  /* 0x00000054008c8947 */ /* 0x00efea0003800000 */
.L_x_166:
[----:B------:R-:W-:Y:S01]  /*37a0*/  UMOV UR14, UR15 ;  /* 0x0000000f000e7c82 */ /* 0x000fe20008000000 */
[----:B------:R-:W-:Y:S05]  /*37b0*/  BRA.U !UP0, `(.L_x_69) ;  /* 0x0000000108c07547 */ /* 0x000fea000b800000 */
[----:B------:R-:W-:Y:S02]  /*37c0*/  UIADD3 UR14, UPT, UPT, UR18, UR15, URZ ;  /* 0x0000000f120e7290 */ /* 0x000fe4000fffe0ff */
[----:B------:R-:W-:Y:S01]  /*37d0*/  UPLOP3.LUT UP3, UPT, UPT, UPT, UPT, 0x40, 0x4 ;  /* 0x000000000004789c */ /* 0x000fe20003f6e870 */
[----:B------:R-:W-:Y:S01]  /*37e0*/  UMOV UR13, UR4 ;  /* 0x00000004000d7c82 */ /* 0x000fe20008000000 */
[----:B------:R-:W-:-:S09]  /*37f0*/  UMOV UR46, UR16 ;  /* 0x00000010002e7c82 */ /* 0x000fd20008000000 */
.L_x_72:
[----:B--2---:R-:W-:Y:S01]  /*3800*/  ULEA UR6, UR46, UR5, 0x3 ;  /* 0x000000052e067291 */ /* 0x004fe2000f8e18ff */
[----:B---3--:R-:W-:Y:S11]  /*3810*/  @P2 BRA `(.L_x_70) ;  /* 0x00000000000c2947 */ /* 0x008ff60003800000 */
[----:B-1----:R-:W-:Y:S04]  /*3820*/  SHF.L.U32 R5, R2, 0x1f, RZ ;  /* 0x0000001f02057819 */ /* 0x002fe800000006ff */
[----:B------:R-:W1:Y:S02]  /*3830*/  SYNCS.PHASECHK.TRANS64.TRYWAIT P0, [UR6], R5 ;  /* 0x00000005ff0075a7 */ /* 0x000e640008001106 */
[----:B-1----:R-:W-:Y:S05]  /*3840*/  @!P0 BRA `(.L_x_71) ;  /* 0x0000005400788947 */ /* 0x002fea0003800000 */
.L_x_70:
[----:B------:R-:W-:Y:S01]  /*3850*/  UISETP.NE.AND UP0, UPT, UR13, 0x1, UPT ;  /* 0x000000010d00788c */ /* 0x000fe2000bf05270 */
[----:B------:R-:W-:Y:S01]  /*3860*/  PLOP3.LUT P2, PT, PT, PT, PT, 0x80, 0x8 ;  /* 0x000000000008781c */ /* 0x000fe20003f4f070 */
[----:B------:R-:W-:Y:S02]  /*3870*/  UIADD3 UR16, UPT, UPT, UR46, 0x1, URZ ;  /* 0x000000012e107890 */ /* 0x000fe4000fffe0ff */
[----:B------:R-:W-:Y:S02]  /*3880*/  ULEA UR32, UR46, UR20, 0x9 ;  /* 0x000000142e207291 */ /* 0x000fe4000f8e48ff */
[----:B------:R-:W-:Y:S01]  /*3890*/  UISETP.NE.AND UP1, UPT, UR16, 0x3, UPT ;  /* 0x000000031000788c */ /* 0x000fe2000bf25270 */
[----:B------:R-:W-:Y:S01]  /*38a0*/  PLOP3.LUT P0, PT, PT, PT, UP0, 0x80, 0x8 ;  /* 0x000000000008781c */ /* 0x000fe20003f0f008 */
[----:B------:R-:W-:Y:S02]  /*38b0*/  UIADD3 UR44, UPT, UPT, UR32, 0x80, URZ ;  /* 0x00000080202c7890 */ /* 0x000fe4000fffe0ff */
[----:B------:R-:W-:Y:S02]  /*38c0*/  USEL UR31, URZ, 0x1, UP1 ;  /* 0x00000001ff1f7887 */ /* 0x000fe40008800000 */
[----:B------:R-:W-:Y:S02]  /*38d0*/  USEL UR16, UR16, URZ, UP1 ;  /* 0x000000ff10107287 */ /* 0x000fe40008800000 */
[----:B------:R-:W-:Y:S02]  /*38e0*/  UIADD3 UR40, UPT, UPT, UR32, 0x100, URZ ;  /* 0x0000010020287890 */ /* 0x000fe4000fffe0ff */
[----:B------:R-:W-:Y:S01]  /*38f0*/  @UP0 ULEA UR30, UR16, UR5, 0x3 ;  /* 0x00000005101e0291 */ /* 0x000fe2000f8e18ff */
[----:B------:R-:W-:Y:S01]  /*3900*/  LOP3.LUT R2, R2, UR31, RZ, 0x3c, !PT ;  /* 0x0000001f02027c12 */ /* 0x000fe2000f8e3cff */
[----:B------:R-:W-:Y:S02]  /*3910*/  UIADD3 UR36, UPT, UPT, UR32, 0x180, URZ ;  /* 0x0000018020247890 */ /* 0x000fe4000fffe0ff */
[----:B------:R-:W-:Y:S01]  /*3920*/  UIADD3 UR6, UPT, UPT, UR6, 0x18, URZ ;  /* 0x0000001806067890 */ /* 0x000fe2000fffe0ff */
[----:B-1----:R-:W-:Y:S01]  /*3930*/  @P0 SHF.L.U32 R0, R2, 0x1f, RZ ;  /* 0x0000001f02000819 */ /* 0x002fe200000006ff */
[----:B------:R-:W-:Y:S02]  /*3940*/  UIADD3 UR15, UPT, UPT, UR15, 0x1, URZ ;  /* 0x000000010f0f7890 */ /* 0x000fe4000fffe0ff */
[----:B------:R-:W-:Y:S01]  /*3950*/  UIADD3 UR13, UPT, UPT, UR13, -0x1, URZ ;  /* 0xffffffff0d0d7890 */ /* 0x000fe2000fffe0ff */
[----:B------:R2:W3:Y:S01]  /*3960*/  @P0 SYNCS.PHASECHK.TRANS64.TRYWAIT P2, [UR30], R0 ;  /* 0x00000000ff0005a7 */ /* 0x0004e2000804111e */
[----:B------:R-:W-:Y:S02]  /*3970*/  ULEA UR30, UR46, UR19, 0x9 ;  /* 0x000000132e1e7291 */ /* 0x000fe4000f8e48ff */
[----:B------:R-:W-:Y:S02]  /*3980*/  UISETP.NE.AND UP0, UPT, UR15, UR14, UPT ;  /* 0x0000000e0f00728c */ /* 0x000fe4000bf05270 */
[----:B------:R-:W-:Y:S02]  /*3990*/  UIADD3 UR42, UPT, UPT, UR30, 0x80, URZ ;  /* 0x000000801e2a7890 */ /* 0x000fe4000fffe0ff */
[----:B------:R-:W-:Y:S02]  /*39a0*/  UIADD3 UR38, UPT, UPT, UR30, 0x100, URZ ;  /* 0x000001001e267890 */ /* 0x000fe4000fffe0ff */
[----:B------:R-:W-:Y:S01]  /*39b0*/  UIADD3 UR34, UPT, UPT, UR30, 0x180, URZ ;  /* 0x000001801e227890 */ /* 0x000fe2000fffe0ff */
[----:B------:R-:W-:Y:S01]  /*39c0*/  UMOV UR33, 0x40004040 ;  /* 0x4000404000217882 */ /* 0x000fe20000000000 */
[----:B------:R-:W-:Y:S01]  /*39d0*/  UMOV UR31, 0x40004040 ;  /* 0x40004040001f7882 */ /* 0x000fe20000000000 */
[----:B------:R-:W-:Y:S01]  /*39e0*/  UMOV UR45, 0x40004040 ;  /* 0x40004040002d7882 */ /* 0x000fe20000000000 */
[----:B------:R2:W-:Y:S01]  /*39f0*/  UTCHMMA.2CTA gdesc[UR32], gdesc[UR30], tmem[UR10], tmem[UR28], idesc[UR29], UP3 ;  /* 0x00ff1c1e200075ea */ /* 0x0005e20009a0000a */
[----:B------:R-:W-:Y:S01]  /*3a00*/  UPLOP3.LUT UP3, UPT, UPT, UPT, UPT, 0x80, 0x8 ;  /* 0x000000000008789c */ /* 0x000fe20003f6f070 */
[----:B------:R-:W-:Y:S01]  /*3a10*/  UMOV UR43, 0x40004040 ;  /* 0x40004040002b7882 */ /* 0x000fe20000000000 */
[----:B------:R-:W-:Y:S01]  /*3a20*/  UMOV UR41, 0x40004040 ;  /* 0x4000404000297882 */ /* 0x000fe20000000000 */
[----:B------:R2:W-:Y:S01]  /*3a30*/  UTCHMMA.2CTA gdesc[UR44], gdesc[UR42], tmem[UR10], tmem[UR26], idesc[UR27], UPT ;  /* 0x00ff1a2a2c0075ea */ /* 0x0005e2000ba0000a */
[----:B------:R-:W-:Y:S01]  /*3a40*/  UMOV UR39, 0x40004040 ;  /* 0x4000404000277882 */ /* 0x000fe20000000000 */
[----:B------:R-:W-:Y:S01]  /*3a50*/  UMOV UR37, 0x40004040 ;  /* 0x4000404000257882 */ /* 0x000fe20000000000 */
[----:B------:R-:W-:Y:S01]  /*3a60*/  UMOV UR35, 0x40004040 ;  /* 0x4000404000237882 */ /* 0x000fe20000000000 */
[----:B------:R2:W-:Y:S01]  /*3a70*/  UTCHMMA.2CTA gdesc[UR40], gdesc[UR38], tmem[UR10], tmem[UR24], idesc[UR25], UPT ;  /* 0x00ff1826280075ea */ /* 0x0005e2000ba0000a */
[----:B------:R2:W-:Y:S01]  /*3a80*/  UTCHMMA.2CTA gdesc[UR36], gdesc[UR34], tmem[UR10], tmem[UR22], idesc[UR23], UPT ;  /* 0x00ff1622240075ea */ /* 0x0005e2000ba0000a */
[----:B------:R2:W-:Y:S01]  /*3a90*/  UTCBAR.2CTA.MULTICAST [UR6], URZ, UR12 ;  /* 0x000000ff060073e9 */ /* 0x0005e2000820080c */
[----:B------:R-:W-:Y:S01]  /*3aa0*/  UMOV UR46, UR16 ;  /* 0x00000010002e7c82 */ /* 0x000fe20008000000 */
[----:B------:R-:W-:Y:S05]  /*3ab0*/  BRA.U UP0, `(.L_x_72) ;  /* 0xfffffffd00507547 */ /* 0x000fea000b83ffff */
.L_x_69:
[----:B------:R-:W-:Y:S01]  /*3ac0*/  UIADD3 UR7, UPT, UPT, UR7, 0xa0, URZ ;  /* 0x000000a007077890 */ /* 0x000fe2000fffe0ff */
[----:B------:R-:W-:-:S08]  /*3ad0*/  UMOV UR15, UR14 ;  /* 0x0000000e000f7c82 */ /* 0x000fd00008000000 */
[----:B------:R4:W-:Y:S01]  /*3ae0*/  UTCBAR.2CTA.MULTICAST [UR7], URZ, UR11 ;  /* 0x000000ff070073e9 */ /* 0x0009e2000820080b */
[----:B------:R-:W-:Y:S02]  /*3af0*/  NOP ;  /* 0x0000000000007918 */ /* 0x000fe40000000000 */
.L_x_67:
[----:B------:R-:W-:Y:S01]  /*3b00*/  UIADD3 UR17, UPT, UPT, UR17, 0x1, URZ ;  /* 0x0000000111117890 */ /* 0x000fe2000fffe0ff */
[----:B------:R-:W-:-:S03]  /*3b10*/  ISETP.NE.AND P0, PT, R8, 0x2, PT ;  /* 0x000000020800780c */ /* 0x000fc60003f05270 */
[----:B------:R-:W-:Y:S01]  /*3b20*/  UISETP.NE.AND UP0, UPT, UR17, 0x4, UPT ;  /* 0x000000041100788c */ /* 0x000fe2000bf05270 */
[----:B-12---:R-:W-:Y:S02]  /*3b30*/  SEL R0, RZ, 0x1, P0 ;  /* 0x00000001ff007807 */ /* 0x006fe40000000000 */
[----:B------:R-:W-:Y:S01]  /*3b40*/  SEL R8, R8, RZ, P0 ;  /* 0x000000ff08087207 */ /* 0x000fe20000000000 */
[----:B------:R-:W-:Y:S01]  /*3b50*/  USEL UR6, URZ, 0x1, UP0 ;  /* 0x00000001ff067887 */ /* 0x000fe20008000000 */
[----:B------:R-:W-:Y:S01]  /*3b60*/  LOP3.LUT R3, R3, R0, RZ, 0x3c, !PT ;  /* 0x0000000003037212 */ /* 0x000fe200078e3cff */
[----:B------:R-:W-:-:S04]  /*3b70*/  USEL UR17, UR17, URZ, UP0 ;  /* 0x000000ff11117287 */ /* 0x000fc80008000000 */
[----:B------:R-:W-:Y:S01]  /*3b80*/  LOP3.LUT R9, R9, UR6, RZ, 0x3c, !PT ;  /* 0x0000000609097c12 */ /* 0x000fe2000f8e3cff */
[----:B------:R-:W-:Y:S07]  /*3b90*/  @P1 BRA `(.L_x_73) ;  /* 0xfffffff800881947 */ /* 0x000fee000383ffff */
[----:B------:R-:W1:Y:S01]  /*3ba0*/  S2UR UR4, SR_CgaCtaId ;  /* 0x00000000000479c3 */ /* 0x000e620000008800 */
[----:B------:R-:W-:Y:S01]  /*3bb0*/  ELECT P0, URZ, PT ;  /* 0x0000000000ff782f */ /* 0x000fe20003800000 */
[----:B------:R-:W-:Y:S01]  /*3bc0*/  HFMA2 R0, -RZ, RZ, 0, 5.9604644775390625e-08 ;  /* 0x00000001ff007431 */ /* 0x000fe200000001ff */
[----:B------:R-:W-:-:S05]  /*3bd0*/  UMOV UR6, 0x40 ;  /* 0x0000004000067882 */ /* 0x000fca0000000000 */
[----:B------:R-:W-:Y:S01]  /*3be0*/  UVIRTCOUNT.DEALLOC.SMPOOL 0x80 ;  /* 0x000000800000784c */ /* 0x000fe20000000000 */
[----:B------:R-:W-:Y:S02]  /*3bf0*/  UISETP.NE.AND UP0, UPT, UR9, URZ, UPT ;  /* 0x000000ff0900728c */ /* 0x000fe4000bf05270 */
[----:B-1----:R-:W-:-:S09]  /*3c00*/  ULEA UR4, UR4, UR6, 0x18 ;  /* 0x0000000604047291 */ /* 0x002fd2000f8ec0ff */
[----:B------:R1:W-:Y:S01]  /*3c10*/  @P0 STS.U8 [UR4+0x1c], R0 ;  /* 0x00001c00ff000988 */ /* 0x0003e20008000004 */
[----:B------:R-:W-:Y:S05]  /*3c20*/  BRA.U UP0, `(.L_x_74) ;  /* 0x0000000100a07547 */ /* 0x000fea000b800000 */
[----:B------:R-:W-:Y:S01]  /*3c30*/  UIADD3 UR6, UPT, UPT, UR5, 0xc0, URZ ;  /* 0x000000c005067890 */ /* 0x000fe2000fffe0ff */
[----:B------:R-:W-:-:S03]  /*3c40*/  SHF.L.U32 R3, R9, 0x1f, RZ ;  /* 0x0000001f09037819 */ /* 0x000fc600000006ff */
[----:B----4-:R-:W-:-:S09]  /*3c50*/  ULEA UR7, UR17, UR6, 0x3 ;  /* 0x0000000611077291 */ /* 0x010fd2000f8e18ff */
[----:B------:R-:W2:Y:S02]  /*3c60*/  SYNCS.PHASECHK.TRANS64.TRYWAIT P0, [UR7], R3 ;  /* 0x00000003ff0075a7 */ /* 0x000ea40008001107 */
[----:B--2---:R-:W-:Y:S05]  /*3c70*/  @!P0 BRA `(.L_x_75) ;  /* 0x0000005000848947 */ /* 0x004fea0003800000 */
.L_x_169:
        /* <DEDUP_REMOVED lines=9> */
.L_x_171:
        /* <DEDUP_REMOVED lines=9> */
.L_x_173:
[----:B------:R-:W-:-:S04]  /*3da0*/  UIADD3 UR9, UPT, UPT, UR9, 0x1, URZ ;  /* 0x0000000109097890 */ /* 0x000fc8000fffe0ff */
[----:B------:R-:W-:-:S04]  /*3db0*/  UISETP.NE.AND UP1, UPT, UR9, 0x4, UPT ;  /* 0x000000040900788c */ /* 0x000fc8000bf25270 */
[----:B------:R-:W-:Y:S02]  /*3dc0*/  USEL UR7, URZ, 0x1, UP1 ;  /* 0x00000001ff077887 */ /* 0x000fe40008800000 */
[----:B------:R-:W-:-:S04]  /*3dd0*/  USEL UR9, UR9, URZ, UP1 ;  /* 0x000000ff09097287 */ /* 0x000fc80008800000 */
[----:B------:R-:W-:Y:S01]  /*3de0*/  ULEA UR9, UR9, UR6, 0x3 ;  /* 0x0000000609097291 */ /* 0x000fe2000f8e18ff */
[----:B-1----:R-:W-:-:S04]  /*3df0*/  LOP3.LUT R3, R2, UR7, RZ, 0x3c, !PT ;  /* 0x0000000702037c12 */ /* 0x002fc8000f8e3cff */
[----:B------:R-:W-:Y:S01]  /*3e00*/  SHF.L.U32 R3, R3, 0x1f, RZ ;  /* 0x0000001f03037819 */ /* 0x000fe200000006ff */
[----:B------:R-:W-:-:S04]  /*3e10*/  IMAD.U32 R0, RZ, RZ, UR9 ;  /* 0x00000009ff007e24 */ /* 0x000fc8000f8e00ff */
[----:B------:R1:W2:Y:S03]  /*3e20*/  SYNCS.PHASECHK.TRANS64.TRYWAIT P0, [R0+URZ], R3 ;  /* 0x00000003000075a7 */ /* 0x0002a600080011ff */
[----:B--2---:R-:W-:Y:S05]  /*3e30*/  @!P0 NANOSLEEP.SYNCS 0x989680 ;  /* 0x009896800000895d */ /* 0x004fea0003900000 */
[----:B------:R-:W2:Y:S02]  /*3e40*/  @!P0 SYNCS.PHASECHK.TRANS64 P0, [R0+URZ], R3 ;  /* 0x00000003000085a7 */ /* 0x000ea400080010ff */
[----:B--2---:R-:W-:Y:S05]  /*3e50*/  @P0 BRA `(.L_x_78) ;  /* 0x0000000000200947 */ /* 0x004fea0003800000 */
.L_x_79:
[----:B--2---:R2:W4:Y:S02]  /*3e60*/  SYNCS.PHASECHK.TRANS64.TRYWAIT P0, [R0+URZ], R3 ;  /* 0x00000003000075a7 */ /* 0x00452400080011ff */
[----:B----4-:R-:W-:Y:S05]  /*3e70*/  @!P0 NANOSLEEP.SYNCS 0x989680 ;  /* 0x009896800000895d */ /* 0x010fea0003900000 */
[----:B------:R-:W4:Y:S02]  /*3e80*/  @!P0 SYNCS.PHASECHK.TRANS64 P0, [R0+URZ], R3 ;  /* 0x00000003000085a7 */ /* 0x000f2400080010ff */
[----:B----4-:R-:W-:Y:S05]  /*3e90*/  @!P0 BRA `(.L_x_79) ;  /* 0xfffffffc00f08947 */ /* 0x010fea000383ffff */
[----:B------:R-:W-:Y:S05]  /*3ea0*/  BRA `(.L_x_78) ;  /* 0x00000000000c7947 */ /* 0x000fea0003800000 */
.L_x_74:
[----:B------:R-:W-:-:S04]  /*3eb0*/  UIADD3 UR6, UPT, UPT, UR5, 0x100, URZ ;  /* 0x0000010005067890 */ /* 0x000fc8000fffe0ff */
[----:B------:R-:W-:-:S09]  /*3ec0*/  UPRMT UR6, UR8, 0x654, UR6 ;  /* 0x0000065408067896 */ /* 0x000fd20008000006 */
[----:B------:R-:W-:Y:S03]  /*3ed0*/  SYNCS.ARRIVE.TRANS64.RED.A1T0 RZ, [UR6], RZ ;  /* 0x000000ffffff79a7 */ /* 0x000fe60008100406 */
.L_x_78:
[----:B-12---:R-:W-:Y:S01]  /*3ee0*/  SHF.L.U32 R3, RZ, 0x1f, RZ ;  /* 0x0000001fff037819 */ /* 0x006fe200000006ff */
[----:B------:R-:W-:Y:S01]  /*3ef0*/  UIADD3 UR6, UPT, UPT, UR5, 0x100, URZ ;  /* 0x0000010005067890 */ /* 0x000fe2000fffe0ff */
[----:B------:R-:W-:Y:S02]  /*3f00*/  PLOP3.LUT P0, PT, PT, PT, UP0, 0x80, 0x8 ;  /* 0x000000000008781c */ /* 0x000fe40003f0f008 */
[----:B------:R-:W1:Y:S02]  /*3f10*/  SYNCS.PHASECHK.TRANS64.TRYWAIT P1, [UR5+0x100], R3 ;  /* 0x00010003ff0075a7 */ /* 0x000e640008021105 */
[----:B-1----:R-:W-:Y:S09]  /*3f20*/  @!P1 BRA `(.L_x_80) ;  /* 0x0000005000209947 */ /* 0x002ff20003800000 */
.L_x_175:
[----:B------:R-:W-:Y:S01]  /*3f30*/  @!UP0 UPRMT UR6, UR8, 0x654, UR6 ;  /* 0x0000065408068896 */ /* 0x000fe20008000006 */
[----:B------:R-:W-:Y:S02]  /*3f40*/  UMOV UR5, 0x1 ;  /* 0x0000000100057882 */ /* 0x000fe40000000000 */
[----:B------:R-:W-:-:S06]  /*3f50*/  UMOV UR8, 0xffff ;  /* 0x0000ffff00087882 */ /* 0x000fcc0000000000 */
[----:B------:R-:W-:Y:S01]  /*3f60*/  @!P0 SYNCS.ARRIVE.TRANS64.RED.A1T0 RZ, [UR6], RZ ;  /* 0x000000ffffff89a7 */ /* 0x000fe20008100406 */
[----:B------:R-:W-:Y:S01]  /*3f70*/  NOP ;  /* 0x0000000000007918 */ /* 0x000fe20000000000 */
[----:B-1----:R-:W1:Y:S01]  /*3f80*/  LDS R0, [UR4+0x14] ;  /* 0x00001404ff007984 */ /* 0x002e620008000800 */
[----:B------:R-:W-:-:S04]  /*3f90*/  ULOP3.LUT UR6, UR21, 0xffff, URZ, 0xc0, !UPT ;  /* 0x0000ffff15067892 */ /* 0x000fc8000f8ec0ff */
[----:B------:R-:W-:-:S04]  /*3fa0*/  USHF.R.U32.HI UR6, URZ, 0x5, UR6 ;  /* 0x00000005ff067899 */ /* 0x000fc80008011606 */
[----:B------:R-:W-:Y:S02]  /*3fb0*/  USHF.L.U32 UR8, UR8, UR6, URZ ;  /* 0x0000000608087299 */ /* 0x000fe400080006ff */
[----:B------:R-:W-:-:S04]  /*3fc0*/  USHF.L.U32 UR5, UR5, UR6, URZ ;  /* 0x0000000605057299 */ /* 0x000fc800080006ff */
[----:B-1----:R-:W-:-:S04]  /*3fd0*/  LOP3.LUT R0, R0, UR8, RZ, 0xc0, !PT ;  /* 0x0000000800007c12 */ /* 0x002fc8000f8ec0ff */
[----:B------:R-:W-:-:S13]  /*3fe0*/  ISETP.NE.AND P0, PT, R0, UR8, PT ;  /* 0x0000000800007c0c */ /* 0x000fda000bf05270 */
[----:B------:R-:W-:Y:S05]  /*3ff0*/  @P0 BRA `(.L_x_81) ;  /* 0x0000000000580947 */ /* 0x000fea0003800000 */
[----:B------:R-:W1:Y:S02]  /*4000*/  LDS R0, [UR4+0x18] ;  /* 0x00001804ff007984 */ /* 0x000e640008000800 */
[----:B-1----:R-:W-:-:S04]  /*4010*/  LOP3.LUT R0, R0, UR5, RZ, 0xc0, !PT ;  /* 0x0000000500007c12 */ /* 0x002fc8000f8ec0ff */
[----:B------:R-:W-:-:S13]  /*4020*/  ISETP.NE.AND P0, PT, R0, UR5, PT ;  /* 0x0000000500007c0c */ /* 0x000fda000bf05270 */
[----:B------:R-:W-:Y:S05]  /*4030*/  @P0 BRA `(.L_x_82) ;  /* 0x00000000003c0947 */ /* 0x000fea0003800000 */
[----:B------:R-:W1:Y:S01]  /*4040*/  S2R R2, SR_LANEID ;  /* 0x0000000000027919 */ /* 0x000e620000000000 */
[----:B------:R-:W-:Y:S01]  /*4050*/  ULOP3.LUT UR8, URZ, UR8, URZ, 0x33, !UPT ;  /* 0x00000008ff087292 */ /* 0x000fe2000f8e33ff */
[----:B------:R-:W-:Y:S01]  /*4060*/  LOP3.LUT R4, RZ, UR5, RZ, 0x33, !PT ;  /* 0x00000005ff047c12 */ /* 0x000fe2000f8e33ff */
[----:B----4-:R-:W-:Y:S02]  /*4070*/  VOTEU.ANY UR7, UPT, PT ;  /* 0x0000000000077886 */ /* 0x010fe400038e0100 */
[----:B------:R-:W-:Y:S01]  /*4080*/  UFLO.U32 UR7, UR7 ;  /* 0x00000007000772bd */ /* 0x000fe200080e0000 */
[----:B------:R-:W2:Y:S01]  /*4090*/  REDUX UR5, R4 ;  /* 0x00000000040573c4 */ /* 0x000ea20000000000 */
[----:B------:R-:W-:-:S06]  /*40a0*/  IMAD.U32 R0, RZ, RZ, UR8 ;  /* 0x00000008ff007e24 */ /* 0x000fcc000f8e00ff */
[----:B------:R4:W-:Y:S01]  /*40b0*/  UTCATOMSWS.AND URZ, UR8 ;  /* 0x0000000800ff79e3 */ /* 0x0009e20008000000 */
[----:B------:R-:W3:Y:S01]  /*40c0*/  REDUX UR6, R0 ;  /* 0x00000000000673c4 */ /* 0x000ee20000000000 */
[----:B-1----:R-:W-:Y:S01]  /*40d0*/  ISETP.EQ.U32.AND P0, PT, R2, UR7, PT ;  /* 0x0000000702007c0c */ /* 0x002fe2000bf02070 */
[----:B--2---:R-:W-:Y:S01]  /*40e0*/  IMAD.U32 R2, RZ, RZ, UR5 ;  /* 0x00000005ff027e24 */ /* 0x004fe2000f8e00ff */
[----:B---3--:R-:W-:-:S11]  /*40f0*/  MOV R3, UR6 ;  /* 0x0000000600037c02 */ /* 0x008fd60008000f00 */
[----:B------:R4:W-:Y:S04]  /*4100*/  @P0 ATOMS.AND RZ, [UR4+0x14], R3 ;  /* 0x00001403ffff098c */ /* 0x0009e8000a800004 */
[----:B------:R4:W-:Y:S01]  /*4110*/  @P0 ATOMS.AND RZ, [UR4+0x18], R2 ;  /* 0x00001802ffff098c */ /* 0x0009e2000a800004 */
[----:B------:R-:W-:Y:S05]  /*4120*/  BRA `(.L_x_83) ;  /* 0x0000000000147947 */ /* 0x000fea0003800000 */
.L_x_82:
[----:B------:R-:W-:Y:S02]  /*4130*/  MOV R2, 0x4150 ;  /* 0x0000415000027802 */ /* 0x000fe40000000f00 */
[----:B---345:R-:W-:Y:S05]  /*4140*/  CALL.REL.NOINC `($__internal_0_$__cuda_sm10x_tcgen05_guardrail_trap_col_being_dealloced_not_returned_by_alloc) ;  /* 0x0000005400007944 */ /* 0x038fea0003c00000 */
[----:B------:R-:W-:Y:S05]  /*4150*/  BRA `(.L_x_83) ;  /* 0x0000000000087947 */ /* 0x000fea0003800000 */
.L_x_81:
[----:B------:R-:W-:Y:S02]  /*4160*/  MOV R2, 0x4180 ;  /* 0x0000418000027802 */ /* 0x000fe40000000f00 */
[----:B---345:R-:W-:Y:S05]  /*4170*/  CALL.REL.NOINC `($__internal_2_$__cuda_sm10x_tcgen05_guardrail_trap_unallocated_columns_being_dealloced) ;  /* 0x00000054000c7944 */ /* 0x038fea0003c00000 */
.L_x_83:
[----:B------:R-:W-:Y:S01]  /*4180*/  NOP ;  /* 0x0000000000007918 */ /* 0x000fe20000000000 */
[----:B----4-:R-:W-:Y:S05]  /*4190*/  EXIT ;  /* 0x000000000000794d */ /* 0x010fea0003800000 */
.L_x_54:
[----:B------:R-:W-:-:S09]  /*41a0*/  UISETP.NE.OR UP5, UPT, UR10, 0x3, !UP5 ;  /* 0x000000030a00788c */ /* 0x000fd2000efa5670 */
[----:B------:R-:W-:Y:S05]  /*41b0*/  BRA.U UP5, `(.L_x_84) ;  /* 0x0000001105787547 */ /* 0x000fea000b800000 */
[----:B------:R-:W1:Y:S01]  /*41c0*/  LDC R0, c[0x0][0xb30] ;  /* 0x0002cc00ff007b82 */ /* 0x000e620000000800 */
[----:B------:R-:W2:Y:S01]  /*41d0*/  LDCU.64 UR8, c[0x0][0x888] ;  /* 0x00011100ff0877ac */ /* 0x000ea20008000a00 */
[----:B------:R-:W-:Y:S02]  /*41e0*/  HFMA2 R25, -RZ, RZ, 0, 0 ;  /* 0x00000000ff197431 */ /* 0x000fe400000001ff */
[----:B-----5:R-:W-:Y:S01]  /*41f0*/  IMAD.MOV.U32 R32, RZ, RZ, 0x1 ;  /* 0x00000001ff207424 */ /* 0x020fe200078e00ff */
[----:B------:R-:W-:Y:S01]  /*4200*/  MOV R23, 0x1000 ;  /* 0x0000100000177802 */ /* 0x000fe20000000f00 */
[----:B------:R-:W3:Y:S01]  /*4210*/  LDCU.64 UR4, c[0x0][0x890] ;  /* 0x00011200ff0477ac */ /* 0x000ee20008000a00 */
[----:B------:R-:W-:Y:S01]  /*4220*/  IMAD.MOV.U32 R27, RZ, RZ, RZ ;  /* 0x000000ffff1b7224 */ /* 0x000fe200078e00ff */
[----:B------:R-:W4:Y:S01]  /*4230*/  LDC R19, c[0x0][0x370] ;  /* 0x0000dc00ff137b82 */ /* 0x000f220000000800 */
[----:B------:R-:W-:Y:S01]  /*4240*/  UMOV UR7, 0x400 ;  /* 0x0000040000077882 */ /* 0x000fe20000000000 */
[----:B------:R-:W-:-:S02]  /*4250*/  UPLOP3.LUT UP0, UPT, UPT, UPT, UPT, 0x40, 0x4 ;  /* 0x000000000004789c */ /* 0x000fc40003f0e870 */
[----:B------:R-:W-:-:S04]  /*4260*/  ULEA UR7, UR37, UR7, 0x18 ;  /* 0x0000000725077291 */ /* 0x000fc8000f8ec0ff */
[----:B------:R-:W4:Y:S01]  /*4270*/  LDC R2, c[0x0][0xb0c] ;  /* 0x0002c300ff027b82 */ /* 0x000f220000000800 */
[----:B------:R-:W-:Y:S02]  /*4280*/  UIADD3 UR13, UPT, UPT, UR7, 0x48, URZ ;  /* 0x00000048070d7890 */ /* 0x000fe4000fffe0ff */
[----:B--2---:R-:W-:Y:S02]  /*4290*/  UISETP.NE.U32.AND UP3, UPT, UR8, URZ, UPT ;  /* 0x000000ff0800728c */ /* 0x004fe4000bf65070 */
[----:B------:R-:W-:Y:S02]  /*42a0*/  UIADD3 UR41, UPT, UPT, UR7, 0x30, URZ ;  /* 0x0000003007297890 */ /* 0x000fe4000fffe0ff */
[----:B---3--:R-:W-:Y:S01]  /*42b0*/  UISETP.NE.U32.AND UP4, UPT, UR4, URZ, UPT ;  /* 0x000000ff0400728c */ /* 0x008fe2000bf85070 */
[----:B------:R-:W2:Y:S01]  /*42c0*/  LDC R18, c[0x0][0xb20] ;  /* 0x0002c800ff127b82 */ /* 0x000ea20000000800 */
[----:B-1----:R-:W-:Y:S01]  /*42d0*/  ISETP.NE.AND P1, PT, R0, 0x1, PT ;  /* 0x000000010000780c */ /* 0x002fe20003f25270 */
[----:B------:R-:W-:-:S02]  /*42e0*/  UISETP.NE.AND.EX UP3, UPT, UR9, URZ, UPT, UP3 ;  /* 0x000000ff0900728c */ /* 0x000fc4000bf65330 */
[----:B------:R-:W-:Y:S02]  /*42f0*/  UIADD3 UR33, UPT, UPT, UR7, 0x38, URZ ;  /* 0x0000003807217890 */ /* 0x000fe4000fffe0ff */
[----:B------:R-:W-:Y:S02]  /*4300*/  UIADD3 UR25, UPT, UPT, UR7, 0x40, URZ ;  /* 0x0000004007197890 */ /* 0x000fe4000fffe0ff */
[----:B------:R-:W1:Y:S01]  /*4310*/  LDC.64 R36, c[0x0][0x348] ;  /* 0x0000d200ff247b82 */ /* 0x000e620000000a00 */
[----:B------:R-:W-:Y:S02]  /*4320*/  UPRMT UR13, UR37, 0x654, UR13 ;  /* 0x00000654250d7896 */ /* 0x000fe4000800000d */
[----:B------:R-:W-:-:S05]  /*4330*/  UISETP.NE.AND.EX UP4, UPT, UR5, URZ, UPT, UP4 ;  /* 0x000000ff0500728c */ /* 0x000fca000bf85340 */
[----:B------:R-:W3:Y:S08]  /*4340*/  LDC.64 R16, c[0x0][0xb10] ;  /* 0x0002c400ff107b82 */ /* 0x000ef00000000a00 */
[----:B------:R-:W1:Y:S08]  /*4350*/  LDC.64 R6, c[0x0][0xb18] ;  /* 0x0002c600ff067b82 */ /* 0x000e700000000a00 */
[----:B------:R-:W1:Y:S08]  /*4360*/  LDC.64 R4, c[0x0][0xb28] ;  /* 0x0002ca00ff047b82 */ /* 0x000e700000000a00 */
[----:B--2-4-:R-:W1:Y:S02]  /*4370*/  LDC R22, c[0x0][0x374] ;  /* 0x0000dd00ff167b82 */ /* 0x014e640000000800 */
.L_x_95:
[----:B------:R-:W-:Y:S02]  /*4380*/  LEA R0, R27, UR7, 0x3 ;  /* 0x000000071b007c11 */ /* 0x000fe4000f8e18ff */
[----:B------:R-:W-:Y:S02]  /*4390*/  SHF.L.U32 R3, R25, 0x1f, RZ ;  /* 0x0000001f19037819 */ /* 0x000fe400000006ff */
[----:B------:R-:W-:Y:S02]  /*43a0*/  LEA R28, R27, UR7, 0x4 ;  /* 0x000000071b1c7c11 */ /* 0x000fe4000f8e20ff */
[----:B--2---:R-:W2:Y:S02]  /*43b0*/  SYNCS.PHASECHK.TRANS64.TRYWAIT P0, [R0+URZ+0x80], R3 ;  /* 0x00008003000075a7 */ /* 0x004ea400080011ff */
[----:B--2---:R-:W-:Y:S05]  /*43c0*/  @!P0 BRA `(.L_x_85) ;  /* 0x0000004c00108947 */ /* 0x004fea0003800000 */
.L_x_176:
[----:B------:R-:W-:Y:S01]  /*43d0*/  ISETP.GE.AND P0, PT, R26, 0x1, PT ;  /* 0x000000011a00780c */ /* 0x000fe20003f06270 */
[----:B------:R-:W4:Y:S01]  /*43e0*/  LDS.128 R28, [R28+0x110] ;  /* 0x000110001c1c7984 */ /* 0x000f220000000c00 */
[----:B--2---:R-:W-:Y:S01]  /*43f0*/  VIADD R0, R0, 0x90 ;  /* 0x0000009000007836 */ /* 0x004fe20000000000 */
[----:B------:R-:W-:Y:S01]  /*4400*/  @!PT LDS RZ, [RZ] ;  /* 0x00000000fffff984 */ /* 0x000fe20000000800 */
[----:B------:R-:W-:Y:S01]  /*4410*/  @!PT LDS RZ, [RZ] ;  /* 0x00000000fffff984 */ /* 0x000fe20000000800 */
[----:B------:R-:W-:Y:S01]  /*4420*/  @!PT LDS RZ, [RZ] ;  /* 0x00000000fffff984 */ /* 0x000fe20000000800 */
[----:B------:R-:W-:Y:S01]  /*4430*/  @!PT LDS RZ, [RZ] ;  /* 0x00000000fffff984 */ /* 0x000fe20000000800 */
[----:B------:R2:W-:Y:S06]  /*4440*/  MEMBAR.ALL.CTA ;  /* 0x0000000000007992 */ /* 0x0005ec0000008000 */
[----:B--2---:R-:W2:Y:S01]  /*4450*/  FENCE.VIEW.ASYNC.S ;  /* 0x00000000000073c6 */ /* 0x004ea20000000000 */
[----:B------:R-:W-:Y:S04]  /*4460*/  PRMT R0, RZ, 0x654, R0 ;  /* 0x00000654ff007816 */ /* 0x000fe80000000000 */
[----:B--2---:R2:W-:Y:S01]  /*4470*/  SYNCS.ARRIVE.TRANS64.RED.A1T0 RZ, [R0+URZ], RZ ;  /* 0x000000ff00ff79a7 */ /* 0x0045e200081004ff */
[----:B----4-:R-:W-:Y:S11]  /*4480*/  LOP3.LUT P3, RZ, R30, 0x1, RZ, 0xc0, !PT ;  /* 0x000000011eff7812 */ /* 0x010ff6000786c0ff */
[----:B------:R-:W-:Y:S02]  /*4490*/  @!UPT UIADD3 URZ, UPT, UPT, URZ, URZ, URZ ;  /* 0x000000fffffff290 */ /* 0x000fe4000fffe0ff */
[----:B------:R-:W-:Y:S02]  /*44a0*/  @P3 MOV R13, R28 ;  /* 0x0000001c000d3202 */ /* 0x000fe40000000f00 */
[----:B------:R-:W-:Y:S01]  /*44b0*/  @P3 LOP3.LUT R8, R29, 0xffff, RZ, 0xc0, !PT ;  /* 0x0000ffff1d083812 */ /* 0x000fe200078ec0ff */
[----:B--2---:R-:W-:Y:S06]  /*44c0*/  @!P0 BRA `(.L_x_86) ;  /* 0x0000000000a48947 */ /* 0x004fec0003800000 */
[----:B-1----:R-:W-:Y:S01]  /*44d0*/  IMAD.HI.U32 R33, R22, R7, RZ ;  /* 0x0000000716217227 */ /* 0x002fe200078e00ff */
[----:B------:R-:W-:Y:S02]  /*44e0*/  ISETP.NE.AND P0, PT, R6, 0x1, PT ;  /* 0x000000010600780c */ /* 0x000fe40003f05270 */
[----:B------:R-:W-:Y:S01]  /*44f0*/  ISETP.NE.AND P2, PT, R26, 0x1, PT ;  /* 0x000000011a00780c */ /* 0x000fe20003f45270 */
[----:B---3--:R-:W-:Y:S01]  /*4500*/  IMAD.HI.U32 R34, R19, R16, RZ ;  /* 0x0000001013227227 */ /* 0x008fe200078e00ff */
[----:B------:R-:W-:Y:S02]  /*4510*/  SHF.R.U32.HI R33, RZ, R18, R33 ;  /* 0x00000012ff217219 */ /* 0x000fe40000011621 */
[----:B------:R-:W-:Y:S01]  /*4520*/  ISETP.NE.AND P4, PT, R2, 0x1, PT ;  /* 0x000000010200780c */ /* 0x000fe20003f85270 */
[----:B------:R-:W-:Y:S01]  /*4530*/  IMAD.HI.U32 R38, R13, R16, RZ ;  /* 0x000000100d267227 */ /* 0x000fe200078e00ff */
[----:B------:R-:W-:Y:S02]  /*4540*/  SHF.R.U32.HI R34, RZ, R17, R34 ;  /* 0x00000011ff227219 */ /* 0x000fe40000011622 */
[----:B------:R-:W-:Y:S01]  /*4550*/  SEL R3, R22, R33, !P0 ;  /* 0x0000002116037207 */ /* 0x000fe20004000000 */
[C---:B------:R-:W-:Y:S01]  /*4560*/  IMAD.HI.U32 R33, R8.reuse, R7, RZ ;  /* 0x0000000708217227 */ /* 0x040fe200078e00ff */
[----:B------:R-:W-:Y:S02]  /*4570*/  SEL R11, R19, R34, !P4 ;  /* 0x00000022130b7207 */ /* 0x000fe40006000000 */
[----:B------:R-:W-:Y:S01]  /*4580*/  SHF.R.U32.HI R38, RZ, R17, R38 ;  /* 0x00000011ff267219 */ /* 0x000fe20000011626 */
[----:B------:R-:W-:Y:S01]  /*4590*/  IMAD.HI.U32 R40, R3, R4, RZ ;  /* 0x0000000403287227 */ /* 0x000fe200078e00ff */
[----:B------:R-:W-:Y:S03]  /*45a0*/  SHF.R.U32.HI R33, RZ, R18, R33 ;  /* 0x00000012ff217219 */ /* 0x000fe60000011621 */
[----:B------:R-:W-:Y:S01]  /*45b0*/  IMAD.HI.U32 R34, R11, R4, RZ ;  /* 0x000000040b227227 */ /* 0x000fe200078e00ff */
[----:B------:R-:W-:Y:S02]  /*45c0*/  @P2 SHF.R.U32.HI R3, RZ, R5, R40 ;  /* 0x00000005ff032219 */ /* 0x000fe40000011628 */
[----:B------:R-:W-:Y:S02]  /*45d0*/  SEL R9, R8, R33, !P0 ;  /* 0x0000002108097207 */ /* 0x000fe40004000000 */
[----:B------:R-:W-:Y:S01]  /*45e0*/  @P2 SHF.R.U32.HI R11, RZ, R5, R34 ;  /* 0x00000005ff0b2219 */ /* 0x000fe20000011622 */
[C---:B------:R-:W-:Y:S01]  /*45f0*/  IMAD R10, R26.reuse, R3, RZ ;  /* 0x000000031a0a7224 */ /* 0x040fe200078e02ff */
[----:B------:R-:W-:Y:S01]  /*4600*/  SEL R3, R13, R38, !P4 ;  /* 0x000000260d037207 */ /* 0x000fe20006000000 */
[C---:B------:R-:W-:Y:S03]  /*4610*/  IMAD.HI.U32 R14, R9.reuse, R4, RZ ;  /* 0x00000004090e7227 */ /* 0x040fe600078e00ff */
[----:B------:R-:W-:Y:S01]  /*4620*/  ISETP.GE.AND P0, PT, R9, R10, PT ;  /* 0x0000000a0900720c */ /* 0x000fe20003f06270 */
[C---:B------:R-:W-:Y:S01]  /*4630*/  IMAD R12, R26.reuse, R11, RZ ;  /* 0x0000000b1a0c7224 */ /* 0x040fe200078e02ff */
[-C--:B------:R-:W-:Y:S04]  /*4640*/  SHF.R.U32.HI R14, RZ, R5.reuse, R14 ;  /* 0x00000005ff0e7219 */ /* 0x080fe8000001160e */
[----:B------:R-:W-:Y:S02]  /*4650*/  ISETP.GE.OR P0, PT, R3, R12, P0 ;  /* 0x0000000c0300720c */ /* 0x000fe40000706670 */
[----:B------:R-:W-:Y:S05]  /*4660*/  SEL R15, R9, R14, !P2 ;  /* 0x0000000e090f7207 */ /* 0x000fea0005000000 */
[----:B------:R-:W-:Y:S04]  /*4670*/  IMAD.MOV R14, RZ, RZ, -R15 ;  /* 0x000000ffff0e7224 */ /* 0x000fe800078e0a0f */
[----:B------:R-:W-:Y:S02]  /*4680*/  IMAD R14, R26, R14, R9 ;  /* 0x0000000e1a0e7224 */ /* 0x000fe400078e0209 */
[C---:B------:R-:W-:Y:S05]  /*4690*/  @!P0 IMAD.HI.U32 R10, R3.reuse, R4, RZ ;  /* 0x00000004030a8227 */ /* 0x040fea00078e00ff */
[----:B------:R-:W-:Y:S04]  /*46a0*/  @!P0 SHF.R.U32.HI R10, RZ, R5, R10 ;  /* 0x00000005ff0a8219 */ /* 0x000fe8000001160a */
[----:B------:R-:W-:Y:S01]  /*46b0*/  @!P0 SEL R0, R3, R10, !P2 ;  /* 0x0000000a03008207 */ /* 0x000fe20005000000 */
[----:B------:R-:W-:Y:S03]  /*46c0*/  IMAD.MOV R10, RZ, RZ, -R3 ;  /* 0x000000ffff0a7224 */ /* 0x000fe600078e0a03 */
[----:B------:R-:W-:Y:S01]  /*46d0*/  @!P0 IADD3 R15, PT, PT, R15, -R0, RZ ;  /* 0x800000000f0f8210 */ /* 0x000fe20007ffe0ff */
[----:B------:R-:W-:Y:S01]  /*46e0*/  @!P0 IMAD R0, R11, R14, R0 ;  /* 0x0000000e0b008224 */ /* 0x000fe200078e0200 */
[----:B------:R-:W-:Y:S01]  /*46f0*/  IADD3 R11, PT, PT, -R9, RZ, RZ ;  /* 0x000000ff090b7210 */ /* 0x000fe20007ffe1ff */
[----:B------:R-:W-:Y:S02]  /*4700*/  IMAD R13, R2, R10, R13 ;  /* 0x0000000a020d7224 */ /* 0x000fe400078e020d */
[----:B------:R-:W-:Y:S02]  /*4710*/  @!P0 IMAD R9, R15, R26, R3 ;  /* 0x0000001a0f098224 */ /* 0x000fe400078e0203 */
[----:B------:R-:W-:Y:S02]  /*4720*/  @!P0 IMAD.MOV.U32 R3, RZ, RZ, R0 ;  /* 0x000000ffff038224 */ /* 0x000fe400078e0000 */
[----:B------:R-:W-:Y:S02]  /*4730*/  IMAD R8, R6, R11, R8 ;  /* 0x0000000b06087224 */ /* 0x000fe400078e0208 */
[----:B------:R-:W-:Y:S02]  /*4740*/  IMAD R13, R3, R2, R13 ;  /* 0x00000002030d7224 */ /* 0x000fe400078e020d */
[----:B------:R-:W-:Y:S02]  /*4750*/  IMAD R8, R9, R6, R8 ;  /* 0x0000000609087224 */ /* 0x000fe400078e0208 */
.L_x_86:
[----:B------:R-:W-:Y:S05]  /*4760*/  BRA.U UP0, `(.L_x_87) ;  /* 0x0000000100107547 */ /* 0x000fea000b800000 */
[----:B------:R-:W-:Y:S04]  /*4770*/  MOV R0, UR6 ;  /* 0x0000000600007c02 */ /* 0x000fe80008000f00 */
[----:B------:R-:W-:Y:S04]  /*4780*/  SHF.L.U32 R3, R0, 0x1f, RZ ;  /* 0x0000001f00037819 */ /* 0x000fe800000006ff */
[----:B------:R-:W2:Y:S02]  /*4790*/  SYNCS.PHASECHK.TRANS64.TRYWAIT P0, [UR7+0x78], R3 ;  /* 0x00007803ff0075a7 */ /* 0x000ea40008001107 */
[----:B--2---:R-:W-:Y:S05]  /*47a0*/  @!P0 BRA `(.L_x_88) ;  /* 0x00000048002c8947 */ /* 0x004fea0003800000 */
.L_x_87:
[----:B------:R-:W-:Y:S02]  /*47b0*/  R2UR UR42, R20 ;  /* 0x00000000142a72ca */ /* 0x000fe400000e0000 */
[----:B------:R-:W-:Y:S02]  /*47c0*/  R2UR UR43, R21 ;  /* 0x00000000152b72ca */ /* 0x000fe400000e0000 */
[----:B------:R-:W-:Y:S02]  /*47d0*/  ISETP.NE.U32.AND P2, PT, RZ, UR4, PT ;  /* 0x00000004ff007c0c */ /* 0x000fe4000bf45070 */
[----:B------:R-:W-:Y:S02]  /*47e0*/  SHF.L.U32 R12, R32, 0x1f, RZ ;  /* 0x0000001f200c7819 */ /* 0x000fe400000006ff */
[----:B------:R-:W-:Y:S05]  /*47f0*/  ISETP.NE.AND.EX P2, PT, RZ, UR5, PT, P2 ;  /* 0x00000005ff007c0c */ /* 0x000fea000bf45320 */
[----:B------:R-:W-:Y:S02]  /*4800*/  USHF.L.U32 UR42, UR42, 0x7, URZ ;  /* 0x000000072a2a7899 */ /* 0x000fe400080006ff */
[----:B------:R-:W-:Y:S01]  /*4810*/  USHF.L.U32 UR43, UR43, 0x6, URZ ;  /* 0x000000062b2b7899 */ /* 0x000fe200080006ff */
[----:B------:R-:W-:Y:S11]  /*4820*/  BRA.U !UP4, `(.L_x_89) ;  /* 0x000000010c347547 */ /* 0x000ff6000b800000 */
[----:B------:R-:W-:Y:S01]  /*4830*/  UPLOP3.LUT UP1, UPT, UPT, UPT, UP3, 0x80, 0x8 ;  /* 0x000000000008789c */ /* 0x000fe20003f2f030 */
[----:B--2---:R-:W-:Y:S02]  /*4840*/  HFMA2 R0, -RZ, RZ, 0, 5.9604644775390625e-08 ;  /* 0x00000001ff007431 */ /* 0x004fe400000001ff */
[----:B------:R-:W-:Y:S03]  /*4850*/  IMAD.MOV.U32 R59, RZ, RZ, 0x1 ;  /* 0x00000001ff3b7424 */ /* 0x000fe600078e00ff */
[----:B------:R-:W-:Y:S05]  /*4860*/  PLOP3.LUT P0, PT, PT, PT, UP1, 0x80, 0x8 ;  /* 0x000000000008781c */ /* 0x000fea0003f0f018 */
[----:B------:R-:W2:Y:S01]  /*4870*/  @UP1 LDCU.64 UR10, c[0x0][0x888] ;  /* 0x00011100ff0a17ac */ /* 0x000ea20008000a00 */
[----:B------:R-:W-:Y:S07]  /*4880*/  @UP1 UIMAD UR8, UR36, UR4, URZ ;  /* 0x00000004240812a4 */ /* 0x000fee000f8e02ff */
[----:B------:R-:W-:Y:S01]  /*4890*/  @!P0 PRMT R59, R0, 0x7610, R59 ;  /* 0x00007610003b8816 */ /* 0x000fe2000000003b */
[----:B--2---:R-:W-:Y:S03]  /*48a0*/  @UP1 UIMAD.WIDE UR10, UR8, 0x4, UR10 ;  /* 0x00000004080a18a5 */ /* 0x004fe6000f8e020a */
[----:B------:R-:W2:Y:S03]  /*48b0*/  @!UP1 LDCU UR8, c[0x0][0x880] ;  /* 0x00011000ff0897ac */ /* 0x000ea60008000800 */
[----:B------:R-:W-:Y:S01]  /*48c0*/  IMAD.U32 R10, RZ, RZ, UR10 ;  /* 0x0000000aff0a7e24 */ /* 0x000fe2000f8e00ff */
[----:B------:R-:W-:Y:S05]  /*48d0*/  MOV R11, UR11 ;  /* 0x0000000b000b7c02 */ /* 0x000fea0008000f00 */
[----:B------:R4:W5:Y:S02]  /*48e0*/  @P0 LDG.E R35, desc[UR46][R10.64] ;  /* 0x0000002e0a230981 */ /* 0x000964000c1e1900 */
[----:B--2-4-:R-:W-:Y:S07]  /*48f0*/  @!P0 IMAD.U32 R35, RZ, RZ, UR8 ;  /* 0x00000008ff238e24 */ /* 0x014fee000f8e00ff */
.L_x_89:
[----:B-----5:R-:W-:Y:S01]  /*4900*/  @!P2 FSETP.EQ.AND P0, PT, R35, RZ, PT ;  /* 0x000000ff2300a20b */ /* 0x020fe20003f02000 */
[----:B------:R-:W-:Y:S01]  /*4910*/  @!UPT UIADD3 URZ, UPT, UPT, URZ, URZ, URZ ;  /* 0x000000fffffff290 */ /* 0x000fe2000fffe0ff */
[----:B------:R-:W-:Y:S11]  /*4920*/  @!P2 BRA `(.L_x_90) ;  /* 0x000000000014a947 */ /* 0x000ff60003800000 */
[----:B------:R-:W-:Y:S02]  /*4930*/  LOP3.LUT P2, RZ, R59, 0xff, RZ, 0xc0, !PT ;  /* 0x000000ff3bff7812 */ /* 0x000fe4000784c0ff */
[----:B------:R-:W-:Y:S04]  /*4940*/  PLOP3.LUT P0, PT, PT, PT, UP1, 0x80, 0x8 ;  /* 0x000000000008781c */ /* 0x000fe80003f0f018 */
[----:B------:R-:W-:Y:S07]  /*4950*/  PLOP3.LUT P0, PT, P0, PT, PT, 0x8, 0x80 ;  /* 0x000000000080781c */ /* 0x000fee000070e170 */
[----:B------:R-:W-:Y:S11]  /*4960*/  @P2 FSETP.EQ.AND P0, PT, R35, RZ, PT ;  /* 0x000000ff2300220b */ /* 0x000ff60003f02000 */
[----:B------:R-:W-:Y:S02]  /*4970*/  @!UPT UIADD3 URZ, UPT, UPT, URZ, URZ, URZ ;  /* 0x000000fffffff290 */ /* 0x000fe4000fffe0ff */
.L_x_90:
[----:B------:R-:W4:Y:S01]  /*4980*/  SYNCS.PHASECHK.TRANS64.TRYWAIT P2, [UR7+0x50], R12 ;  /* 0x0000500cff0075a7 */ /* 0x000f220008041107 */
[----:B------:R-:W-:Y:S04]  /*4990*/  ELECT P4, URZ, PT ;  /* 0x0000000000ff782f */ /* 0x000fe80003880000 */
[----:B------:R-:W-:Y:S11]  /*49a0*/  PLOP3.LUT P4, PT, P0, P4, PT, 0xf2, 0x2f ;  /* 0x00000000002f781c */ /* 0x000ff60000789e72 */
[----:B------:R-:W-:Y:S02]  /*49b0*/  @!UPT UIADD3 URZ, UPT, UPT, URZ, URZ, URZ ;  /* 0x000000fffffff290 */ /* 0x000fe4000fffe0ff */
[----:B-1----:R-:W-:Y:S05]  /*49c0*/  @!P4 IADD3 R9, P0, PT, R36, 0x580, RZ ;  /* 0x000005802409c810 */ /* 0x002fea0007f1e0ff */
[----:B--2---:R-:W-:Y:S01]  /*49d0*/  @!P4 IMAD.X R0, RZ, RZ, R37, P0 ;  /* 0x000000ffff00c224 */ /* 0x004fe200000e0625 */
[----:B----4-:R-:W-:Y:S07]  /*49e0*/  @!P2 BRA `(.L_x_91) ;  /* 0x0000004400b4a947 */ /* 0x010fee0003800000 */
.L_x_179:
[----:B------:R-:W-:Y:S01]  /*49f0*/  @!P4 R2UR UR9, R9 ;  /* 0x000000000909c2ca */ /* 0x000fe200000e0000 */
[----:B------:R-:W-:Y:S01]  /*4a00*/  VOTEU.ALL UP0, P4 ;  /* 0x0000000000ff7886 */ /* 0x000fe20002000000 */
[----:B------:R-:W-:Y:S01]  /*4a10*/  @!P4 R2UR UR8, R0 ;  /* 0x000000000008c2ca */ /* 0x000fe200000e0000 */
[----:B------:R-:W-:Y:S01]  /*4a20*/  VOTEU.ALL UP2, P4 ;  /* 0x0000000000ff7886 */ /* 0x000fe20002040000 */
[----:B------:R-:W-:Y:S01]  /*4a30*/  UMOV UR16, 0x0 ;  /* 0x0000000000107882 */ /* 0x000fe20000000000 */
[----:B------:R-:W-:Y:S01]  /*4a40*/  UMOV UR17, 0x10000000 ;  /* 0x1000000000117882 */ /* 0x000fe20000000000 */
[----:B------:R-:W-:Y:S01]  /*4a50*/  @!UP0 UIADD3 UR40, UPT, UPT, UR7, 0x200, URZ ;  /* 0x0000020007288890 */ /* 0x000fe2000fffe0ff */
[----:B------:R-:W-:Y:S01]  /*4a60*/  @!P4 IMAD.MOV.U32 R0, RZ, RZ, 0x1000 ;  /* 0x00001000ff00c424 */ /* 0x000fe200078e00ff */
[----:B------:R-:W-:Y:S01]  /*4a70*/  UMOV UR44, UR36 ;  /* 0x00000024002c7c82 */ /* 0x000fe20008000000 */
[----:B------:R-:W-:Y:S01]  /*4a80*/  @!UP0 UIADD3 UR10, UPT, UPT, UR42, 0x40, URZ ;  /* 0x000000402a0a8890 */ /* 0x000fe2000fffe0ff */
[----:B------:R-:W-:Y:S01]  /*4a90*/  @!P4 IADD3 R9, P0, PT, R36, 0x580, RZ ;  /* 0x000005802409c810 */ /* 0x000fe20007f1e0ff */
[----:B------:R-:W-:Y:S01]  /*4aa0*/  UMOV UR11, UR43 ;  /* 0x0000002b000b7c82 */ /* 0x000fe20008000000 */
[----:B------:R-:W-:Y:S01]  /*4ab0*/  UMOV UR12, UR36 ;  /* 0x00000024000c7c82 */ /* 0x000fe20008000000 */
[----:B------:R-:W-:Y:S01]  /*4ac0*/  IMAD.U32 R10, RZ, RZ, UR9 ;  /* 0x00000009ff0a7e24 */ /* 0x000fe2000f8e00ff */
[----:B------:R-:W-:Y:S01]  /*4ad0*/  UMOV UR9, UR41 ;  /* 0x0000002900097c82 */ /* 0x000fe20008000000 */
[----:B------:R-:W-:Y:S01]  /*4ae0*/  IMAD.U32 R11, RZ, RZ, UR8 ;  /* 0x00000008ff0b7e24 */ /* 0x000fe2000f8e00ff */
[----:B------:R-:W-:Y:S02]  /*4af0*/  @!UP0 UIADD3 UR8, UPT, UPT, UR7, 0xa00, URZ ;  /* 0x00000a0007088890 */ /* 0x000fe4000fffe0ff */
[----:B------:R-:W-:Y:S01]  /*4b00*/  @!P4 R2UR UR18, R10 ;  /* 0x000000000a12c2ca */ /* 0x000fe200000e0000 */
[----:B------:R-:W-:Y:S01]  /*4b10*/  VOTEU.ALL UP0, P4 ;  /* 0x0000000000ff7886 */ /* 0x000fe20002000000 */
[----:B------:R-:W-:Y:S01]  /*4b20*/  @!P4 R2UR UR19, R11 ;  /* 0x000000000b13c2ca */ /* 0x000fe200000e0000 */
[----:B------:R-:W-:Y:S11]  /*4b30*/  UPRMT UR14, UR37, 0x654, UR41 ;  /* 0x00000654250e7896 */ /* 0x000ff60008000029 */
[----:B------:R-:W-:Y:S01]  /*4b40*/  @!UPT UIADD3 URZ, UPT, UPT, URZ, URZ, URZ ;  /* 0x000000fffffff290 */ /* 0x000fe2000fffe0ff */
[----:B------:R2:W-:Y:S01]  /*4b50*/  @!UP2 UTMALDG.3D [UR40], [UR18], desc[UR16] ;  /* 0x000010281200a5b4 */ /* 0x0005e20008011000 */
[----:B------:R2:W-:Y:S01]  /*4b60*/  @!UP0 UTMALDG.3D [UR8], [UR18], desc[UR16] ;  /* 0x00001008120085b4 */ /* 0x0005e20008011000 */
[----:B------:R4:W-:Y:S01]  /*4b70*/  @!P4 SYNCS.ARRIVE.TRANS64.RED.A0TR RZ, [UR7+0x30], R0 ;  /* 0x00003000ffffc9a7 */ /* 0x0009e20008300407 */
[----:B------:R-:W-:Y:S01]  /*4b80*/  SYNCS.ARRIVE.TRANS64.RED.A1T0 RZ, [UR14], RZ ;  /* 0x000000ffffff79a7 */ /* 0x000fe2000810040e */
[----:B----4-:R-:W-:Y:S01]  /*4b90*/  @!P4 IMAD.X R0, RZ, RZ, R37, P0 ;  /* 0x000000ffff00c224 */ /* 0x010fe200000e0625 */
[----:B------:R-:W4:Y:S02]  /*4ba0*/  SYNCS.PHASECHK.TRANS64.TRYWAIT P2, [UR7+0x58], R12 ;  /* 0x0000580cff0075a7 */ /* 0x000f240008041107 */
[----:B--2-4-:R-:W-:Y:S05]  /*4bb0*/  @!P2 BRA `(.L_x_92) ;  /* 0x000000440058a947 */ /* 0x014fea0003800000 */
.L_x_181:
        /* <DEDUP_REMOVED lines=8> */
[----:B------:R-:W-:Y:S01]  /*4c40*/  @!UP0 UIADD3 UR32, UPT, UPT, UR7, 0x1200, URZ ;  /* 0x0000120007208890 */ /* 0x000fe2000fffe0ff */
[----:B------:R-:W-:Y:S01]  /*4c50*/  @!P4 IADD3 R21, P0, PT, R36, 0x580, RZ ;  /* 0x000005802415c810 */ /* 0x000fe20007f1e0ff */
[----:B------:R-:W-:Y:S01]  /*4c60*/  UMOV UR35, UR43 ;  /* 0x0000002b00237c82 */ /* 0x000fe20008000000 */
[----:B------:R-:W-:Y:S02]  /*4c70*/  @!UP0 UIADD3 UR10, UPT, UPT, UR42, 0x50, URZ ;  /* 0x000000502a0a8890 */ /* 0x000fe4000fffe0ff */
[----:B------:R-:W-:Y:S01]  /*4c80*/  IMAD.U32 R10, RZ, RZ, UR9 ;  /* 0x00000009ff0a7e24 */ /* 0x000fe2000f8e00ff */
[----:B------:R-:W-:Y:S01]  /*4c90*/  UMOV UR9, UR33 ;  /* 0x0000002100097c82 */ /* 0x000fe20008000000 */
[----:B------:R-:W-:Y:S01]  /*4ca0*/  IMAD.U32 R11, RZ, RZ, UR8 ;  /* 0x00000008ff0b7e24 */ /* 0x000fe2000f8e00ff */
[----:B------:R-:W-:Y:S01]  /*4cb0*/  @!UP0 UIADD3 UR8, UPT, UPT, UR7, 0x1a00, URZ ;  /* 0x00001a0007088890 */ /* 0x000fe2000fffe0ff */
[----:B------:R-:W-:Y:S01]  /*4cc0*/  @!P4 IMAD.X R20, RZ, RZ, R37, P0 ;  /* 0x000000ffff14c224 */ /* 0x000fe200000e0625 */
[----:B------:R-:W-:Y:S01]  /*4cd0*/  @!P4 R2UR UR18, R10 ;  /* 0x000000000a12c2ca */ /* 0x000fe200000e0000 */
[----:B------:R-:W-:Y:S01]  /*4ce0*/  VOTEU.ALL UP0, P4 ;  /* 0x0000000000ff7886 */ /* 0x000fe20002000000 */
[----:B------:R-:W-:Y:S01]  /*4cf0*/  @!P4 R2UR UR19, R11 ;  /* 0x000000000b13c2ca */ /* 0x000fe200000e0000 */
[----:B------:R-:W-:Y:S01]  /*4d00*/  UMOV UR11, UR43 ;  /* 0x0000002b000b7c82 */ /* 0x000fe20008000000 */
[----:B------:R-:W-:Y:S01]  /*4d10*/  UMOV UR12, UR36 ;  /* 0x00000024000c7c82 */ /* 0x000fe20008000000 */
[----:B------:R-:W-:Y:S10]  /*4d20*/  UPRMT UR14, UR37, 0x654, UR33 ;  /* 0x00000654250e7896 */ /* 0x000ff40008000021 */
[----:B------:R2:W-:Y:S01]  /*4d30*/  @!UP2 UTMALDG.3D [UR32], [UR18], desc[UR16] ;  /* 0x000010201200a5b4 */ /* 0x0005e20008011000 */
[----:B------:R2:W-:Y:S01]  /*4d40*/  @!UP0 UTMALDG.3D [UR8], [UR18], desc[UR16] ;  /* 0x00001008120085b4 */ /* 0x0005e20008011000 */
[----:B------:R2:W-:Y:S01]  /*4d50*/  @!P4 SYNCS.ARRIVE.TRANS64.RED.A0TR RZ, [UR7+0x38], R0 ;  /* 0x00003800ffffc9a7 */ /* 0x0005e20008300407 */
[----:B------:R-:W-:Y:S01]  /*4d60*/  SYNCS.ARRIVE.TRANS64.RED.A1T0 RZ, [UR14], RZ ;  /* 0x000000ffffff79a7 */ /* 0x000fe2000810040e */
[----:B------:R-:W4:Y:S02]  /*4d70*/  SYNCS.PHASECHK.TRANS64.TRYWAIT P2, [UR7+0x60], R12 ;  /* 0x0000600cff0075a7 */ /* 0x000f240008041107 */
[----:B--2-4-:R-:W-:Y:S05]  /*4d80*/  @!P2 BRA `(.L_x_93) ;  /* 0x0000004000fca947 */ /* 0x014fea0003800000 */
.L_x_183:
[----:B------:R-:W2:Y:S01]  /*4d90*/  LDC.64 R14, c[0x0][0xb10] ;  /* 0x0002c400ff0e7b82 */ /* 0x000ea20000000a00 */
[----:B------:R-:W-:Y:S01]  /*4da0*/  @!P4 R2UR UR9, R21 ;  /* 0x000000001509c2ca */ /* 0x000fe200000e0000 */
[----:B------:R-:W-:Y:S01]  /*4db0*/  VOTEU.ALL UP0, P4 ;  /* 0x0000000000ff7886 */ /* 0x000fe20002000000 */
[----:B------:R-:W-:Y:S01]  /*4dc0*/  @!P4 R2UR UR8, R20 ;  /* 0x000000001408c2ca */ /* 0x000fe200000e0000 */
[----:B------:R-:W-:Y:S01]  /*4dd0*/  VOTEU.ALL UP2, P4 ;  /* 0x0000000000ff7886 */ /* 0x000fe20002040000 */
[----:B------:R-:W-:Y:S03]  /*4de0*/  UMOV UR16, 0x0 ;  /* 0x0000000000107882 */ /* 0x000fe60000000000 */
[----:B------:R-:W4:Y:S01]  /*4df0*/  LDC.64 R10, c[0x0][0xb18] ;  /* 0x0002c600ff0a7b82 */ /* 0x000f220000000a00 */
[----:B------:R-:W-:Y:S01]  /*4e00*/  @!UP0 UIADD3 UR26, UPT, UPT, UR42, 0x20, URZ ;  /* 0x000000202a1a8890 */ /* 0x000fe2000fffe0ff */
[----:B------:R-:W-:Y:S01]  /*4e10*/  @P3 SHF.R.U32.HI R24, RZ, 0x10, R29 ;  /* 0x00000010ff183819 */ /* 0x000fe2000001161d */
[----:B------:R-:W-:Y:S01]  /*4e20*/  @!UP0 UIADD3 UR24, UPT, UPT, UR7, 0x2200, URZ ;  /* 0x0000220007188890 */ /* 0x000fe2000fffe0ff */
[----:B------:R-:W-:Y:S01]  /*4e30*/  VIADD R27, R27, 0x1 ;  /* 0x000000011b1b7836 */ /* 0x000fe20000000000 */
[----:B------:R-:W-:Y:S03]  /*4e40*/  UMOV UR17, 0x10000000 ;  /* 0x1000000000117882 */ /* 0x000fe60000000000 */
[----:B------:R-:W5:Y:S01]  /*4e50*/  @!P1 LDC R0, c[0x0][0xb20] ;  /* 0x0002c800ff009b82 */ /* 0x000f620000000800 */
[----:B------:R-:W-:Y:S01]  /*4e60*/  UMOV UR27, UR43 ;  /* 0x0000002b001b7c82 */ /* 0x000fe20008000000 */
[----:B------:R-:W-:Y:S01]  /*4e70*/  IMAD.U32 R20, RZ, RZ, UR9 ;  /* 0x00000009ff147e24 */ /* 0x000fe2000f8e00ff */
[----:B------:R-:W-:Y:S05]  /*4e80*/  UMOV UR28, UR36 ;  /* 0x00000024001c7c82 */ /* 0x000fea0008000000 */
[----:B-1----:R-:W1:Y:S01]  /*4e90*/  @!P1 LDC R3, c[0x0][0xb0c] ;  /* 0x0002c300ff039b82 */ /* 0x002e620000000800 */
[----:B------:R-:W-:Y:S01]  /*4ea0*/  IMAD.U32 R21, RZ, RZ, UR8 ;  /* 0x00000008ff157e24 */ /* 0x000fe2000f8e00ff */
[----:B------:R-:W-:Y:S01]  /*4eb0*/  @!UP0 UIADD3 UR10, UPT, UPT, UR42, 0x60, URZ ;  /* 0x000000602a0a8890 */ /* 0x000fe2000fffe0ff */
[----:B------:R-:W-:Y:S01]  /*4ec0*/  @!P4 R2UR UR18, R20 ;  /* 0x000000001412c2ca */ /* 0x000fe200000e0000 */
[----:B------:R-:W-:Y:S01]  /*4ed0*/  @!UP0 UIADD3 UR8, UPT, UPT, UR7, 0x2a00, URZ ;  /* 0x00002a0007088890 */ /* 0x000fe2000fffe0ff */
[----:B------:R-:W-:Y:S01]  /*4ee0*/  @!P4 IMAD.MOV.U32 R20, RZ, RZ, 0x1000 ;  /* 0x00001000ff14c424 */ /* 0x000fe200078e00ff */
[----:B------:R-:W-:Y:S01]  /*4ef0*/  @!P4 R2UR UR19, R21 ;  /* 0x000000001513c2ca */ /* 0x000fe200000e0000 */
[----:B------:R-:W-:Y:S01]  /*4f00*/  VOTEU.ALL UP0, P4 ;  /* 0x0000000000ff7886 */ /* 0x000fe20002000000 */
[----:B------:R-:W-:Y:S01]  /*4f10*/  UMOV UR9, UR25 ;  /* 0x0000001900097c82 */ /* 0x000fe20008000000 */
[----:B------:R-:W-:Y:S01]  /*4f20*/  UMOV UR11, UR43 ;  /* 0x0000002b000b7c82 */ /* 0x000fe20008000000 */
[----:B------:R-:W-:Y:S01]  /*4f30*/  UMOV UR12, UR36 ;  /* 0x00000024000c7c82 */ /* 0x000fe20008000000 */
[----:B------:R-:W-:Y:S08]  /*4f40*/  UPRMT UR14, UR37, 0x654, UR25 ;  /* 0x00000654250e7896 */ /* 0x000ff00008000019 */
[----:B------:R1:W-:Y:S02]  /*4f50*/  @!UP2 UTMALDG.3D [UR24], [UR18], desc[UR16] ;  /* 0x000010181200a5b4 */ /* 0x0003e40008011000 */
[----:B-1----:R-:W-:Y:S01]  /*4f60*/  @!P1 ISETP.NE.AND P2, PT, R3, 0x1, PT ;  /* 0x000000010300980c */ /* 0x002fe20003f45270 */
[C---:B--2---:R-:W-:Y:S01]  /*4f70*/  @!P1 IMAD.HI.U32 R14, R13.reuse, R14, RZ ;  /* 0x0000000e0d0e9227 */ /* 0x044fe200078e00ff */
[----:B----4-:R-:W-:Y:S01]  /*4f80*/  @!P1 ISETP.NE.AND P0, PT, R10, 0x1, PT ;  /* 0x000000010a00980c */ /* 0x010fe20003f05270 */
[----:B------:R1:W-:Y:S01]  /*4f90*/  @!UP0 UTMALDG.3D [UR8], [UR18], desc[UR16] ;  /* 0x00001008120085b4 */ /* 0x0003e20008011000 */
[----:B------:R1:W-:Y:S01]  /*4fa0*/  @!P4 SYNCS.ARRIVE.TRANS64.RED.A0TR RZ, [UR7+0x40], R20 ;  /* 0x00004014ffffc9a7 */ /* 0x0003e20008300407 */
[C---:B------:R-:W-:Y:S01]  /*4fb0*/  @!P1 IMAD.HI.U32 R11, R8.reuse, R11, RZ ;  /* 0x0000000b080b9227 */ /* 0x040fe200078e00ff */
[----:B------:R-:W-:Y:S04]  /*4fc0*/  @!P1 SHF.R.U32.HI R14, RZ, R15, R14 ;  /* 0x0000000fff0e9219 */ /* 0x000fe8000001160e */
[----:B-----5:R-:W-:Y:S02]  /*4fd0*/  @!P1 SHF.R.U32.HI R9, RZ, R0, R11 ;  /* 0x00000000ff099219 */ /* 0x020fe4000001160b */
[----:B------:R-:W-:Y:S02]  /*4fe0*/  @!P1 SEL R14, R13, R14, !P2 ;  /* 0x0000000e0d0e9207 */ /* 0x000fe40005000000 */
[----:B------:R-:W-:Y:S05]  /*4ff0*/  @!P1 SEL R9, R8, R9, !P0 ;  /* 0x0000000908099207 */ /* 0x000fea0004000000 */
[----:B------:R-:W-:Y:S01]  /*5000*/  @!P1 IMAD.IADD R0, R9, 0x1, -R14 ;  /* 0x0000000109009824 */ /* 0x000fe200078e0a0e */
[----:B------:R-:W-:Y:S01]  /*5010*/  SYNCS.ARRIVE.TRANS64.RED.A1T0 RZ, [UR14], RZ ;  /* 0x000000ffffff79a7 */ /* 0x000fe2000810040e */
[----:B------:R-:W-:Y:S02]  /*5020*/  @!P1 IMAD.IADD R9, R14, 0x1, -R9 ;  /* 0x000000010e099824 */ /* 0x000fe400078e0a09 */
[----:B------:R-:W-:Y:S02]  /*5030*/  @!P1 IMAD R13, R0, R3, R13 ;  /* 0x00000003000d9224 */ /* 0x000fe400078e020d */
[----:B------:R-:W-:Y:S01]  /*5040*/  @!P1 IMAD R8, R9, R10, R8 ;  /* 0x0000000a09089224 */ /* 0x000fe200078e0208 */
[----:B------:R-:W2:Y:S02]  /*5050*/  SYNCS.PHASECHK.TRANS64.TRYWAIT P5, [UR7+0x68], R12 ;  /* 0x0000680cff0075a7 */ /* 0x000ea400080a1107 */
[----:B-12---:R-:W-:Y:S05]  /*5060*/  @!P5 BRA `(.L_x_94) ;  /* 0x00000040005cd947 */ /* 0x006fea0003800000 */
.L_x_185:
[----:B-1----:R-:W-:Y:S01]  /*5070*/  @!P4 IADD3 R3, P0, PT, R36, 0x580, RZ ;  /* 0x000005802403c810 */ /* 0x002fe20007f1e0ff */
[----:B------:R-:W-:Y:S01]  /*5080*/  VOTEU.ALL UP0, P4 ;  /* 0x0000000000ff7886 */ /* 0x000fe20002000000 */
[----:B------:R-:W-:Y:S01]  /*5090*/  VOTEU.ALL UP2, P4 ;  /* 0x0000000000ff7886 */ /* 0x000fe20002040000 */
[----:B------:R-:W-:Y:S01]  /*50a0*/  UMOV UR14, 0x0 ;  /* 0x00000000000e7882 */ /* 0x000fe20000000000 */
[----:B------:R-:W-:Y:S01]  /*50b0*/  @!P4 R2UR UR9, R3 ;  /* 0x000000000309c2ca */ /* 0x000fe200000e0000 */
[----:B------:R-:W-:Y:S01]  /*50c0*/  @!P4 IMAD.X R0, RZ, RZ, R37, P0 ;  /* 0x000000ffff00c224 */ /* 0x000fe200000e0625 */
[----:B------:R-:W-:Y:S01]  /*50d0*/  @!UP0 UIADD3 UR17, UPT, UPT, UR7, 0x48, URZ ;  /* 0x0000004807118890 */ /* 0x000fe2000fffe0ff */
[----:B------:R-:W-:Y:S01]  /*50e0*/  ISETP.NE.AND P0, PT, R27, 0x2, PT ;  /* 0x000000021b00780c */ /* 0x000fe20003f05270 */
[----:B------:R-:W-:Y:S01]  /*50f0*/  @!UP0 UIADD3 UR18, UPT, UPT, UR42, 0x30, URZ ;  /* 0x000000302a128890 */ /* 0x000fe2000fffe0ff */
[----:B------:R-:W-:Y:S01]  /*5100*/  LOP3.LUT R32, R32, 0x1, RZ, 0x3c, !PT ;  /* 0x0000000120207812 */ /* 0x000fe200078e3cff */
[----:B------:R-:W-:Y:S01]  /*5110*/  @!UP0 UIADD3 UR16, UPT, UPT, UR7, 0x3200, URZ ;  /* 0x0000320007108890 */ /* 0x000fe2000fffe0ff */
[----:B------:R-:W-:Y:S01]  /*5120*/  @!P4 R2UR UR8, R0 ;  /* 0x000000000008c2ca */ /* 0x000fe200000e0000 */
[----:B------:R-:W-:Y:S01]  /*5130*/  UMOV UR15, 0x10000000 ;  /* 0x10000000000f7882 */ /* 0x000fe20000000000 */
[----:B------:R-:W-:Y:S01]  /*5140*/  UMOV UR19, UR43 ;  /* 0x0000002b00137c82 */ /* 0x000fe20008000000 */
[----:B------:R-:W-:Y:S01]  /*5150*/  UMOV UR20, UR36 ;  /* 0x0000002400147c82 */ /* 0x000fe20008000000 */
[----:B------:R-:W-:Y:S01]  /*5160*/  @!UP0 UIADD3 UR10, UPT, UPT, UR42, 0x70, URZ ;  /* 0x000000702a0a8890 */ /* 0x000fe2000fffe0ff */
[----:B------:R-:W-:Y:S01]  /*5170*/  SEL R0, RZ, 0x1, P0 ;  /* 0x00000001ff007807 */ /* 0x000fe20000000000 */
[----:B------:R-:W-:Y:S01]  /*5180*/  IMAD.U32 R10, RZ, RZ, UR9 ;  /* 0x00000009ff0a7e24 */ /* 0x000fe2000f8e00ff */
[----:B------:R-:W-:Y:S01]  /*5190*/  UMOV UR11, UR43 ;  /* 0x0000002b000b7c82 */ /* 0x000fe20008000000 */
[----:B------:R-:W-:Y:S01]  /*51a0*/  UMOV UR12, UR36 ;  /* 0x00000024000c7c82 */ /* 0x000fe20008000000 */
[----:B------:R-:W-:Y:S01]  /*51b0*/  UMOV UR9, UR17 ;  /* 0x0000001100097c82 */ /* 0x000fe20008000000 */
[----:B------:R-:W-:Y:S01]  /*51c0*/  @P3 R2UR UR36, R24 ;  /* 0x00000000182432ca */ /* 0x000fe200000e0000 */
[----:B------:R-:W-:Y:S01]  /*51d0*/  IMAD.IADD R20, R8, 0x1, R58 ;  /* 0x0000000108147824 */ /* 0x000fe200078e023a */
[----:B------:R-:W-:Y:S01]  /*51e0*/  @!P4 R2UR UR22, R10 ;  /* 0x000000000a16c2ca */ /* 0x000fe200000e0000 */
[----:B------:R-:W-:Y:S01]  /*51f0*/  IMAD.U32 R11, RZ, RZ, UR8 ;  /* 0x00000008ff0b7e24 */ /* 0x000fe2000f8e00ff */
[----:B------:R-:W-:Y:S01]  /*5200*/  @!UP0 UIADD3 UR8, UPT, UPT, UR7, 0x3a00, URZ ;  /* 0x00003a0007088890 */ /* 0x000fe2000fffe0ff */
[----:B------:R-:W-:Y:S01]  /*5210*/  LOP3.LUT R25, R25, R0, RZ, 0x3c, !PT ;  /* 0x0000000019197212 */ /* 0x000fe200078e3cff */
[----:B------:R-:W-:Y:S01]  /*5220*/  VOTEU.ALL UP0, P4 ;  /* 0x0000000000ff7886 */ /* 0x000fe20002000000 */
[----:B------:R-:W-:Y:S01]  /*5230*/  IMAD.IADD R21, R13, 0x1, R60 ;  /* 0x000000010d157824 */ /* 0x000fe200078e023c */
[----:B------:R-:W-:Y:S02]  /*5240*/  @!P4 R2UR UR23, R11 ;  /* 0x000000000b17c2ca */ /* 0x000fe400000e0000 */
[----:B------:R-:W-:Y:S11]  /*5250*/  SEL R27, R27, RZ, P0 ;  /* 0x000000ff1b1b7207 */ /* 0x000ff60000000000 */
[----:B------:R2:W-:Y:S01]  /*5260*/  @!UP2 UTMALDG.3D [UR16], [UR22], desc[UR14] ;  /* 0x00000e101600a5b4 */ /* 0x0005e20008011000 */
[----:B------:R2:W-:Y:S01]  /*5270*/  @!UP0 UTMALDG.3D [UR8], [UR22], desc[UR14] ;  /* 0x00000e08160085b4 */ /* 0x0005e20008011000 */
[----:B------:R2:W-:Y:S01]  /*5280*/  @!P4 SYNCS.ARRIVE.TRANS64.RED.A0TR RZ, [UR7+0x48], R23 ;  /* 0x00004817ffffc9a7 */ /* 0x0005e20008300407 */
[----:B------:R-:W-:Y:S01]  /*5290*/  UPLOP3.LUT UP0, UPT, UPT, UPT, UPT, 0x80, 0x8 ;  /* 0x000000000008789c */ /* 0x000fe20003f0f070 */
[----:B------:R-:W-:Y:S01]  /*52a0*/  SYNCS.ARRIVE.TRANS64.RED.A1T0 RZ, [UR13], RZ ;  /* 0x000000ffffff79a7 */ /* 0x000fe2000810040d */
[----:B------:R-:W-:Y:S09]  /*52b0*/  @P3 BRA `(.L_x_95) ;  /* 0xfffffff000303947 */ /* 0x000ff2000383ffff */
[----:B------:R-:W-:-:S04]  /*52c0*/  SHF.L.U32 R3, R32, 0x1f, RZ ;  /* 0x0000001f20037819 */ /* 0x000fc800000006ff */
[----:B------:R-:W1:Y:S02]  /*52d0*/  SYNCS.PHASECHK.TRANS64.TRYWAIT P0, [UR7+0x50], R3 ;  /* 0x00005003ff0075a7 */ /* 0x000e640008001107 */
[----:B-1----:R-:W-:Y:S05]  /*52e0*/  @!P0 BRA `(.L_x_96) ;  /* 0x0000003c00d48947 */ /* 0x002fea0003800000 */
.L_x_187:
[----:B------:R-:W4:Y:S02]  /*52f0*/  SYNCS.PHASECHK.TRANS64.TRYWAIT P0, [UR7+0x58], R3 ;  /* 0x00005803ff0075a7 */ /* 0x000f240008001107 */
[----:B----4-:R-:W-:Y:S05]  /*5300*/  @!P0 BRA `(.L_x_97) ;  /* 0x0000003c00e48947 */ /* 0x010fea0003800000 */
.L_x_189:
[----:B------:R-:W4:Y:S02]  /*5310*/  SYNCS.PHASECHK.TRANS64.TRYWAIT P0, [UR7+0x60], R3 ;  /* 0x00006003ff0075a7 */ /* 0x000f240008001107 */
[----:B----4-:R-:W-:Y:S05]  /*5320*/  @!P0 BRA `(.L_x_98) ;  /* 0x0000003c00f48947 */ /* 0x010fea0003800000 */
.L_x_191:
[----:B-1----:R-:W-:-:S07]  /*5330*/  MOV R0, UR7 ;  /* 0x0000000700007c02 */ /* 0x002fce0008000f00 */
.L_x_99:
[----:B-1----:R-:W-:-:S04]  /*5340*/  SHF.L.U32 R3, R32, 0x1f, RZ ;  /* 0x0000001f20037819 */ /* 0x002fc800000006ff */
[----:B------:R1:W4:Y:S03]  /*5350*/  SYNCS.PHASECHK.TRANS64.TRYWAIT P0, [R0+URZ+0x68], R3 ;  /* 0x00006803000075a7 */ /* 0x00032600080011ff */
[----:B----4-:R-:W-:Y:S05]  /*5360*/  @!P0 NANOSLEEP.SYNCS 0x989680 ;  /* 0x009896800000895d */ /* 0x010fea0003900000 */
[----:B------:R-:W4:Y:S02]  /*5370*/  @!P0 SYNCS.PHASECHK.TRANS64 P0, [R0+URZ+0x68], R3 ;  /* 0x00006803000085a7 */ /* 0x000f2400080010ff */
[----:B--2-4-:R-:W-:Y:S05]  /*5380*/  @P0 EXIT ;  /* 0x000000000000094d */ /* 0x014fea0003800000 */
[----:B------:R-:W-:Y:S05]  /*5390*/  BRA `(.L_x_99) ;  /* 0xfffffffc00e87947 */ /* 0x000fea000383ffff */
.L_x_84:
[----:B------:R-:W-:-:S06]  /*53a0*/  UISETP.GE.AND UP0, UPT, UR10, 0x4, UPT ;  /* 0x000000040a00788c */ /* 0x000fcc000bf06270 */
[----:B------:R-:W-:-:S13]  /*53b0*/  PLOP3.LUT P0, PT, PT, PT, UP0, 0x80, 0x8 ;  /* 0x000000000008781c */ /* 0x000fda0003f0f008 */
[----:B------:R-:W-:Y:S05]  /*53c0*/  @!P0 EXIT ;  /* 0x000000000000894d */ /* 0x000fea0003800000 */
[----:B------:R-:W-:Y:S01]  /*53d0*/  BAR.SYNC.DEFER_BLOCKING 0x6, 0xa0 ;  /* 0x0182800000007b1d */ /* 0x000fe20000010000 */
[----:B------:R-:W-:Y:S02]  /*53e0*/  IMAD.SHL.U32 R4, R66, 0x200000, RZ ;  /* 0x0020000042047824 */ /* 0x000fe400078e00ff */
[----:B------:R-:W-:Y:S02]  /*53f0*/  HFMA2 R71, -RZ, RZ, 0, 5.9604644775390625e-08 ;  /* 0x00000001ff477431 */ /* 0x000fe400000001ff */
[C---:B------:R-:W-:Y:S01]  /*5400*/  IMAD.SHL.U32 R65, R72.reuse, 0x10, RZ ;  /* 0x0000001048417824 */ /* 0x040fe200078e00ff */
[----:B------:R-:W-:Y:S01]  /*5410*/  MOV R69, RZ ;  /* 0x000000ff00457202 */ /* 0x000fe20000000f00 */
[----:B------:R-:W-:Y:S01]  /*5420*/  IMAD.U32 R33, R72, 0x10000, RZ ;  /* 0x0001000048217824 */ /* 0x000fe200078e00ff */
[----:B------:R-:W-:Y:S01]  /*5430*/  UMOV UR48, 0x400 ;  /* 0x0000040000307882 */ /* 0x000fe20000000000 */
[----:B------:R-:W1:Y:S01]  /*5440*/  LDC R63, c[0x0][0x370] ;  /* 0x0000dc00ff3f7b82 */ /* 0x000e620000000800 */
[----:B------:R-:W-:Y:S01]  /*5450*/  ULEA UR48, UR37, UR48, 0x18 ;  /* 0x0000003025307291 */ /* 0x000fe2000f8ec0ff */
[----:B------:R-:W-:Y:S01]  /*5460*/  LOP3.LUT R4, R4, 0x200000, RZ, 0xc0, !PT ;  /* 0x0020000004047812 */ /* 0x000fe200078ec0ff */
[----:B------:R-:W-:Y:S01]  /*5470*/  IMAD.SHL.U32 R64, R72, 0x2, RZ ;  /* 0x0000000248407824 */ /* 0x000fe200078e00ff */
[C---:B------:R-:W-:Y:S01]  /*5480*/  LOP3.LUT R5, R65.reuse, 0x40, RZ, 0xc0, !PT ;  /* 0x0000004041057812 */ /* 0x040fe200078ec0ff */
[----:B------:R-:W-:Y:S01]  /*5490*/  IMAD.SHL.U32 R3, R66, 0x200, RZ ;  /* 0x0000020042037824 */ /* 0x000fe200078e00ff */
[----:B------:R-:W-:Y:S01]  /*54a0*/  LOP3.LUT R2, R65, 0x5b0, RZ, 0xc0, !PT ;  /* 0x000005b041027812 */ /* 0x000fe200078ec0ff */
[----:B------:R-:W-:Y:S01]  /*54b0*/  UIADD3 UR4, UPT, UPT, UR48, 0x200, URZ ;  /* 0x0000020030047890 */ /* 0x000fe2000fffe0ff */
[----:B------:R-:W2:Y:S01]  /*54c0*/  LDC R28, c[0x0][0xb0c] ;  /* 0x0002c300ff1c7b82 */ /* 0x000ea20000000800 */
[----:B------:R-:W-:Y:S01]  /*54d0*/  LOP3.LUT R33, R4, 0x400000, R33, 0xf8, !PT ;  /* 0x0040000004217812 */ /* 0x000fe200078ef821 */
[----:B------:R-:W-:Y:S01]  /*54e0*/  IMAD.MOV.U32 R30, RZ, RZ, RZ ;  /* 0x000000ffff1e7224 */ /* 0x000fe200078e00ff */
[----:B------:R-:W-:Y:S01]  /*54f0*/  LOP3.LUT R64, R5, 0x8, R64, 0xf8, !PT ;  /* 0x0000000805407812 */ /* 0x000fe200078ef840 */
[----:B------:R-:W-:Y:S01]  /*5500*/  IMAD.MOV.U32 R70, RZ, RZ, RZ ;  /* 0x000000ffff467224 */ /* 0x000fe200078e00ff */
[----:B------:R-:W-:Y:S01]  /*5510*/  LOP3.LUT R3, R2, 0x200, R3, 0xf8, !PT ;  /* 0x0000020002037812 */ /* 0x000fe200078ef803 */
[----:B------:R-:W-:Y:S01]  /*5520*/  IMAD.MOV.U32 R76, RZ, RZ, RZ ;  /* 0x000000ffff4c7224 */ /* 0x000fe200078e00ff */
[----:B------:R-:W-:Y:S01]  /*5530*/  LOP3.LUT P0, RZ, R65, 0x40, RZ, 0xc0, !PT ;  /* 0x0000004041ff7812 */ /* 0x000fe2000780c0ff */
[----:B------:R-:W3:Y:S01]  /*5540*/  LDC R61, c[0x0][0xb20] ;  /* 0x0002c800ff3d7b82 */ /* 0x000ee20000000800 */
[----:B------:R-:W4:Y:S01]  /*5550*/  LDS R0, [UR48+0x130] ;  /* 0x00013030ff007984 */ /* 0x000f220008000800 */
[----:B------:R-:W-:Y:S01]  /*5560*/  LOP3.LUT R64, R3, R64, RZ, 0xfc, !PT ;  /* 0x0000004003407212 */ /* 0x000fe200078efcff */
[----:B------:R-:W-:Y:S01]  /*5570*/  IMAD.U32 R67, RZ, RZ, UR4 ;  /* 0x00000004ff437e24 */ /* 0x000fe2000f8e00ff */
[----:B------:R-:W-:Y:S01]  /*5580*/  LOP3.LUT R72, R72, 0x60, RZ, 0xc0, !PT ;  /* 0x0000006048487812 */ /* 0x000fe200078ec0ff */
[----:B------:R-:W1:Y:S03]  /*5590*/  LDCU.64 UR52, c[0x0][0x348] ;  /* 0x00006900ff3477ac */ /* 0x000e660008000a00 */
[----:B------:R-:W1:Y:S01]  /*55a0*/  LDC R27, c[0x0][0xb30] ;  /* 0x0002cc00ff1b7b82 */ /* 0x000e620000000800 */
[----:B------:R-:W1:Y:S01]  /*55b0*/  LDCU.64 UR38, c[0x0][0x888] ;  /* 0x00011100ff2677ac */ /* 0x000e620008000a00 */
[----:B------:R-:W1:Y:S06]  /*55c0*/  LDCU.64 UR44, c[0x0][0x890] ;  /* 0x00011200ff2c77ac */ /* 0x000e6c0008000a00 */
[----:B------:R-:W1:Y:S01]  /*55d0*/  LDC.64 R56, c[0x0][0xb10] ;  /* 0x0002c400ff387b82 */ /* 0x000e620000000a00 */
[----:B------:R-:W-:Y:S01]  /*55e0*/  UMOV UR49, URZ ;  /* 0x000000ff00317c82 */ /* 0x000fe20008000000 */
[----:B------:R-:W-:-:S06]  /*55f0*/  UMOV UR51, URZ ;  /* 0x000000ff00337c82 */ /* 0x000fcc0008000000 */
[----:B------:R-:W1:Y:S08]  /*5600*/  LDC.64 R24, c[0x0][0xb18] ;  /* 0x0002c600ff187b82 */ /* 0x000e700000000a00 */
[----:B------:R-:W1:Y:S08]  /*5610*/  LDC.64 R22, c[0x0][0xb28] ;  /* 0x0002ca00ff167b82 */ /* 0x000e700000000a00 */
[----:B------:R-:W1:Y:S01]  /*5620*/  LDC.64 R54, c[0x0][0x8b0] ;  /* 0x00022c00ff367b82 */ /* 0x000e620000000a00 */
[----:B----4-:R-:W-:Y:S01]  /*5630*/  IMAD.IADD R33, R0, 0x1, R33 ;  /* 0x0000000100217824 */ /* 0x010fe200078e0221 */
[----:B------:R-:W-:-:S06]  /*5640*/  P2R R0, PR, RZ, 0x1 ;  /* 0x00000001ff007803 */ /* 0x000fcc0000000000 */
[----:B------:R-:W4:Y:S08]  /*5650*/  LDC.64 R52, c[0x0][0x8a8] ;  /* 0x00022a00ff347b82 */ /* 0x000f300000000a00 */
[----:B--23--:R-:W1:Y:S02]  /*5660*/  LDC R62, c[0x0][0x374] ;  /* 0x0000dd00ff3e7b82 */ /* 0x00ce640000000800 */
.L_x_143:
[C---:B------:R-:W-:Y:S02]  /*5670*/  LEA R0, R76.reuse, UR48, 0x3 ;  /* 0x000000304c007c11 */ /* 0x040fe4000f8e18ff */
[----:B------:R-:W-:Y:S02]  /*5680*/  SHF.L.U32 R3, R69, 0x1f, RZ ;  /* 0x0000001f45037819 */ /* 0x000fe400000006ff */
[----:B------:R-:W-:Y:S02]  /*5690*/  LEA R16, R76, UR48, 0x4 ;  /* 0x000000304c107c11 */ /* 0x000fe4000f8e20ff */
[----:B--2---:R-:W2:Y:S02]  /*56a0*/  SYNCS.PHASECHK.TRANS64.TRYWAIT P0, [R0+URZ+0x80], R3 ;  /* 0x00008003000075a7 */ /* 0x004ea400080011ff */
[----:B--2---:R-:W-:Y:S05]  /*56b0*/  @!P0 BRA `(.L_x_100) ;  /* 0x0000003c00288947 */ /* 0x004fea0003800000 */
.L_x_192:
[----:B------:R-:W3:Y:S01]  /*56c0*/  LDC.64 R12, c[0x0][0xb10] ;  /* 0x0002c400ff0c7b82 */ /* 0x000ee20000000a00 */
[----:B------:R-:W4:Y:S01]  /*56d0*/  LDS.128 R16, [R16+0x110] ;  /* 0x0001100010107984 */ /* 0x000f220000000c00 */
[----:B-1----:R-:W-:Y:S01]  /*56e0*/  ISETP.NE.AND P1, PT, R27, 0x1, PT ;  /* 0x000000011b00780c */ /* 0x002fe20003f25270 */
[----:B--2---:R-:W-:Y:S01]  /*56f0*/  VIADD R0, R0, 0x90 ;  /* 0x0000009000007836 */ /* 0x004fe20000000000 */
[----:B------:R-:W-:Y:S04]  /*5700*/  ISETP.GE.AND P0, PT, R26, 0x1, PT ;  /* 0x000000011a00780c */ /* 0x000fe80003f06270 */
[----:B------:R-:W1:Y:S01]  /*5710*/  LDC.64 R10, c[0x0][0xb18] ;  /* 0x0002c600ff0a7b82 */ /* 0x000e620000000a00 */
[----:B------:R-:W-:Y:S01]  /*5720*/  PRMT R0, RZ, 0x654, R0 ;  /* 0x00000654ff007816 */ /* 0x000fe20000000000 */
[----:B------:R-:W-:Y:S01]  /*5730*/  @!PT LDS RZ, [RZ] ;  /* 0x00000000fffff984 */ /* 0x000fe20000000800 */
[----:B------:R-:W-:Y:S01]  /*5740*/  @!PT LDS RZ, [RZ] ;  /* 0x00000000fffff984 */ /* 0x000fe20000000800 */
[----:B------:R-:W-:Y:S01]  /*5750*/  @!PT LDS RZ, [RZ] ;  /* 0x00000000fffff984 */ /* 0x000fe20000000800 */
[----:B------:R-:W-:Y:S01]  /*5760*/  @!PT LDS RZ, [RZ] ;  /* 0x00000000fffff984 */ /* 0x000fe20000000800 */
[----:B------:R2:W-:Y:S06]  /*5770*/  MEMBAR.ALL.CTA ;  /* 0x0000000000007992 */ /* 0x0005ec0000008000 */
[----:B--2---:R-:W2:Y:S01]  /*5780*/  FENCE.VIEW.ASYNC.S ;  /* 0x00000000000073c6 */ /* 0x004ea20000000000 */
[----:B------:R-:W1:Y:S08]  /*5790*/  @!P1 LDC R14, c[0x0][0xb20] ;  /* 0x0002c800ff0e9b82 */ /* 0x000e700000000800 */
[----:B------:R-:W1:Y:S01]  /*57a0*/  @!P1 LDC R9, c[0x0][0xb0c] ;  /* 0x0002c300ff099b82 */ /* 0x000e620000000800 */
[----:B--2---:R2:W-:Y:S01]  /*57b0*/  SYNCS.ARRIVE.TRANS64.RED.A1T0 RZ, [R0+URZ], RZ ;  /* 0x000000ff00ff79a7 */ /* 0x0045e200081004ff */
[----:B----4-:R-:W-:Y:S04]  /*57c0*/  LOP3.LUT P4, RZ, R18, 0x1, RZ, 0xc0, !PT ;  /* 0x0000000112ff7812 */ /* 0x010fe8000788c0ff */
[----:B------:R-:W-:Y:S09]  /*57d0*/  P2R R73, PR, RZ, 0x10 ;  /* 0x00000010ff497803 */ /* 0x000ff20000000000 */
[----:B------:R-:W-:Y:S02]  /*57e0*/  @P4 MOV R31, R16 ;  /* 0x00000010001f4202 */ /* 0x000fe40000000f00 */
[----:B------:R-:W-:Y:S01]  /*57f0*/  @P4 LOP3.LUT R29, R17, 0xffff, RZ, 0xc0, !PT ;  /* 0x0000ffff111d4812 */ /* 0x000fe200078ec0ff */
[----:B--23--:R-:W-:Y:S06]  /*5800*/  @!P0 BRA `(.L_x_101) ;  /* 0x0000000000a48947 */ /* 0x00cfec0003800000 */
[----:B------:R-:W-:Y:S01]  /*5810*/  IMAD.HI.U32 R36, R62, R25, RZ ;  /* 0x000000193e247227 */ /* 0x000fe200078e00ff */
[----:B------:R-:W-:Y:S02]  /*5820*/  ISETP.NE.AND P0, PT, R24, 0x1, PT ;  /* 0x000000011800780c */ /* 0x000fe40003f05270 */
[----:B------:R-:W-:Y:S01]  /*5830*/  ISETP.NE.AND P2, PT, R26, 0x1, PT ;  /* 0x000000011a00780c */ /* 0x000fe20003f45270 */
[-C--:B------:R-:W-:Y:S01]  /*5840*/  IMAD.HI.U32 R34, R63, R56.reuse, RZ ;  /* 0x000000383f227227 */ /* 0x080fe200078e00ff */
[----:B------:R-:W-:Y:S02]  /*5850*/  SHF.R.U32.HI R37, RZ, R61, R36 ;  /* 0x0000003dff257219 */ /* 0x000fe40000011624 */
[----:B------:R-:W-:Y:S01]  /*5860*/  ISETP.NE.AND P3, PT, R28, 0x1, PT ;  /* 0x000000011c00780c */ /* 0x000fe20003f65270 */
[----:B------:R-:W-:Y:S01]  /*5870*/  IMAD.HI.U32 R40, R29, R25, RZ ;  /* 0x000000191d287227 */ /* 0x000fe200078e00ff */
[----:B------:R-:W-:Y:S02]  /*5880*/  SHF.R.U32.HI R34, RZ, R57, R34 ;  /* 0x00000039ff227219 */ /* 0x000fe40000011622 */
[----:B------:R-:W-:Y:S01]  /*5890*/  SEL R3, R62, R37, !P0 ;  /* 0x000000253e037207 */ /* 0x000fe20004000000 */
[----:B------:R-:W-:Y:S01]  /*58a0*/  IMAD.HI.U32 R38, R31, R56, RZ ;  /* 0x000000381f267227 */ /* 0x000fe200078e00ff */
[----:B------:R-:W-:Y:S03]  /*58b0*/  SEL R7, R63, R34, !P3 ;  /* 0x000000223f077207 */ /* 0x000fe60005800000 */
[-C--:B------:R-:W-:Y:S01]  /*58c0*/  IMAD.HI.U32 R34, R3, R22.reuse, RZ ;  /* 0x0000001603227227 */ /* 0x080fe200078e00ff */
[----:B------:R-:W-:Y:S03]  /*58d0*/  SHF.R.U32.HI R38, RZ, R57, R38 ;  /* 0x00000039ff267219 */ /* 0x000fe60000011626 */
[----:B------:R-:W-:Y:S01]  /*58e0*/  IMAD.HI.U32 R36, R7, R22, RZ ;  /* 0x0000001607247227 */ /* 0x000fe200078e00ff */
[----:B------:R-:W-:Y:S02]  /*58f0*/  @P2 SHF.R.U32.HI R3, RZ, R23, R34 ;  /* 0x00000017ff032219 */ /* 0x000fe40000011622 */
[----:B------:R-:W-:Y:S02]  /*5900*/  SHF.R.U32.HI R34, RZ, R61, R40 ;  /* 0x0000003dff227219 */ /* 0x000fe40000011628 */
[----:B------:R-:W-:Y:S01]  /*5910*/  @P2 SHF.R.U32.HI R7, RZ, R23, R36 ;  /* 0x00000017ff072219 */ /* 0x000fe20000011624 */
[C---:B------:R-:W-:Y:S01]  /*5920*/  IMAD R2, R26.reuse, R3, RZ ;  /* 0x000000031a027224 */ /* 0x040fe200078e02ff */
[----:B------:R-:W-:Y:S02]  /*5930*/  SEL R5, R29, R34, !P0 ;  /* 0x000000221d057207 */ /* 0x000fe40004000000 */
[----:B------:R-:W-:Y:S01]  /*5940*/  SEL R3, R31, R38, !P3 ;  /* 0x000000261f037207 */ /* 0x000fe20005800000 */
[----:B------:R-:W-:Y:S01]  /*5950*/  IMAD R4, R26, R7, RZ ;  /* 0x000000071a047224 */ /* 0x000fe200078e02ff */
[C---:B------:R-:W-:Y:S01]  /*5960*/  ISETP.GE.AND P0, PT, R5.reuse, R2, PT ;  /* 0x000000020500720c */ /* 0x040fe20003f06270 */
[----:B------:R-:W-:Y:S03]  /*5970*/  IMAD.HI.U32 R6, R5, R22, RZ ;  /* 0x0000001605067227 */ /* 0x000fe600078e00ff */
[----:B------:R-:W-:Y:S01]  /*5980*/  ISETP.GE.OR P0, PT, R3, R4, P0 ;  /* 0x000000040300720c */ /* 0x000fe20000706670 */
[----:B------:R-:W-:Y:S01]  /*5990*/  IMAD.MOV R4, RZ, RZ, -R3 ;  /* 0x000000ffff047224 */ /* 0x000fe200078e0a03 */
[-C--:B------:R-:W-:Y:S03]  /*59a0*/  SHF.R.U32.HI R6, RZ, R23.reuse, R6 ;  /* 0x00000017ff067219 */ /* 0x080fe60000011606 */
[----:B------:R-:W-:Y:S01]  /*59b0*/  IMAD R31, R28, R4, R31 ;  /* 0x000000041c1f7224 */ /* 0x000fe200078e021f */
[----:B------:R-:W-:Y:S05]  /*59c0*/  SEL R15, R5, R6, !P2 ;  /* 0x00000006050f7207 */ /* 0x000fea0005000000 */
[----:B------:R-:W-:Y:S02]  /*59d0*/  IMAD.MOV R6, RZ, RZ, -R15 ;  /* 0x000000ffff067224 */ /* 0x000fe400078e0a0f */
[C---:B------:R-:W-:Y:S04]  /*59e0*/  @!P0 IMAD.HI.U32 R2, R3.reuse, R22, RZ ;  /* 0x0000001603028227 */ /* 0x040fe800078e00ff */
[----:B------:R-:W-:Y:S01]  /*59f0*/  IMAD R6, R26, R6, R5 ;  /* 0x000000061a067224 */ /* 0x000fe200078e0205 */
[----:B------:R-:W-:Y:S04]  /*5a00*/  @!P0 SHF.R.U32.HI R2, RZ, R23, R2 ;  /* 0x00000017ff028219 */ /* 0x000fe80000011602 */
[----:B------:R-:W-:Y:S02]  /*5a10*/  @!P0 SEL R0, R3, R2, !P2 ;  /* 0x0000000203008207 */ /* 0x000fe40005000000 */
[----:B------:R-:W-:Y:S02]  /*5a20*/  IADD3 R2, PT, PT, -R5, RZ, RZ ;  /* 0x000000ff05027210 */ /* 0x000fe40007ffe1ff */
[----:B------:R-:W-:Y:S01]  /*5a30*/  @!P0 IADD3 R8, PT, PT, R15, -R0, RZ ;  /* 0x800000000f088210 */ /* 0x000fe20007ffe0ff */
[----:B------:R-:W-:Y:S02]  /*5a40*/  @!P0 IMAD R0, R7, R6, R0 ;  /* 0x0000000607008224 */ /* 0x000fe400078e0200 */
[----:B------:R-:W-:Y:S02]  /*5a50*/  IMAD R29, R24, R2, R29 ;  /* 0x00000002181d7224 */ /* 0x000fe400078e021d */
[----:B------:R-:W-:Y:S02]  /*5a60*/  @!P0 IMAD R5, R8, R26, R3 ;  /* 0x0000001a08058224 */ /* 0x000fe400078e0203 */
[----:B------:R-:W-:Y:S04]  /*5a70*/  @!P0 IMAD.MOV.U32 R3, RZ, RZ, R0 ;  /* 0x000000ffff038224 */ /* 0x000fe800078e0000 */
[----:B------:R-:W-:Y:S02]  /*5a80*/  IMAD R31, R3, R28, R31 ;  /* 0x0000001c031f7224 */ /* 0x000fe400078e021f */
[----:B------:R-:W-:Y:S07]  /*5a90*/  IMAD R29, R5, R24, R29 ;  /* 0x00000018051d7224 */ /* 0x000fee00078e021d */
.L_x_101:
[----:B-1----:R-:W-:Y:S01]  /*5aa0*/  @!P1 ISETP.NE.AND P0, PT, R10, 0x1, PT ;  /* 0x000000010a00980c */ /* 0x002fe20003f05270 */
[----:B------:R-:W-:Y:S01]  /*5ab0*/  @!P1 IMAD.HI.U32 R3, R29, R11, RZ ;  /* 0x0000000b1d039227 */ /* 0x000fe200078e00ff */
[----:B------:R-:W-:Y:S01]  /*5ac0*/  R2UR UR42, R21 ;  /* 0x00000000152a72ca */ /* 0x000fe200000e0000 */
[----:B------:R-:W-:Y:S01]  /*5ad0*/  BSSY.RECONVERGENT B6, `(.L_x_102) ;  /* 0x0000031000067945 */ /* 0x000fe20003800200 */
[----:B------:R-:W-:Y:S01]  /*5ae0*/  R2UR UR41, R20 ;  /* 0x00000000142972ca */ /* 0x000fe200000e0000 */
[----:B------:R-:W-:Y:S01]  /*5af0*/  @!P1 IMAD.HI.U32 R0, R31, R12, RZ ;  /* 0x0000000c1f009227 */ /* 0x000fe200078e00ff */
[----:B------:R-:W-:Y:S02]  /*5b00*/  @!P1 SHF.R.U32.HI R2, RZ, R14, R3 ;  /* 0x0000000eff029219 */ /* 0x000fe40000011603 */
[----:B------:R-:W-:Y:S01]  /*5b10*/  @!P1 ISETP.NE.AND P2, PT, R9, 0x1, PT ;  /* 0x000000010900980c */ /* 0x000fe20003f45270 */
[----:B------:R-:W-:Y:S01]  /*5b20*/  VIADD R76, R76, 0x1 ;  /* 0x000000014c4c7836 */ /* 0x000fe20000000000 */
[----:B------:R-:W-:Y:S02]  /*5b30*/  @!P1 SEL R2, R29, R2, !P0 ;  /* 0x000000021d029207 */ /* 0x000fe40004000000 */
[----:B------:R-:W-:Y:S02]  /*5b40*/  @!P1 SHF.R.U32.HI R0, RZ, R13, R0 ;  /* 0x0000000dff009219 */ /* 0x000fe40000011600 */
[----:B------:R-:W-:Y:S01]  /*5b50*/  LOP3.LUT P0, RZ, R67, 0x90, RZ, 0xc0, !PT ;  /* 0x0000009043ff7812 */ /* 0x000fe2000780c0ff */
[----:B------:R-:W-:Y:S01]  /*5b60*/  USHF.L.U32 UR42, UR42, 0x6, URZ ;  /* 0x000000062a2a7899 */ /* 0x000fe200080006ff */
[----:B------:R-:W-:Y:S01]  /*5b70*/  @!P1 SEL R3, R31, R0, !P2 ;  /* 0x000000001f039207 */ /* 0x000fe20005000000 */
[----:B------:R-:W-:Y:S01]  /*5b80*/  USHF.L.U32 UR41, UR41, 0x7, URZ ;  /* 0x0000000729297899 */ /* 0x000fe200080006ff */
[----:B------:R-:W-:Y:S03]  /*5b90*/  @P4 SHF.R.U32.HI R68, RZ, 0x10, R17 ;  /* 0x00000010ff444819 */ /* 0x000fe60000011611 */
[----:B------:R-:W-:Y:S02]  /*5ba0*/  @!P1 IMAD.IADD R0, R2, 0x1, -R3 ;  /* 0x0000000102009824 */ /* 0x000fe400078e0a03 */
[----:B------:R-:W-:Y:S02]  /*5bb0*/  @!P1 IMAD.IADD R2, R3, 0x1, -R2 ;  /* 0x0000000103029824 */ /* 0x000fe400078e0a02 */
[----:B------:R-:W-:Y:S02]  /*5bc0*/  @!P1 IMAD R31, R0, R9, R31 ;  /* 0x00000009001f9224 */ /* 0x000fe400078e021f */
[----:B------:R-:W-:Y:S01]  /*5bd0*/  @!P1 IMAD R29, R2, R10, R29 ;  /* 0x0000000a021d9224 */ /* 0x000fe200078e021d */
[----:B------:R-:W-:Y:S06]  /*5be0*/  @!P0 BRA `(.L_x_103) ;  /* 0x00000000007c8947 */ /* 0x000fec0003800000 */
[----:B------:R-:W1:Y:S01]  /*5bf0*/  LDCU.64 UR8, c[0x4][0x80] ;  /* 0x01001000ff0877ac */ /* 0x000e620008000a00 */
[----:B------:R-:W-:Y:S01]  /*5c00*/  MOV R2, 0x0 ;  /* 0x0000000000027802 */ /* 0x000fe20000000f00 */
[----:B------:R-:W-:Y:S02]  /*5c10*/  HFMA2 R12, -RZ, RZ, 0, 5.9604644775390625e-08 ;  /* 0x00000001ff0c7431 */ /* 0x000fe400000001ff */
[----:B------:R-:W-:Y:S01]  /*5c20*/  IMAD.MOV.U32 R8, RZ, RZ, 0x70 ;  /* 0x00000070ff087424 */ /* 0x000fe200078e00ff */
[----:B------:R2:W3:Y:S01]  /*5c30*/  LDC.64 R14, c[0x4][R2] ;  /* 0x01000000020e7b82 */ /* 0x0004e20000000a00 */
[----:B------:R-:W4:Y:S01]  /*5c40*/  LDCU.64 UR6, c[0x4][0x88] ;  /* 0x01001100ff0677ac */ /* 0x000f220008000a00 */
[----:B------:R-:W-:Y:S01]  /*5c50*/  IMAD.MOV.U32 R13, RZ, RZ, RZ ;  /* 0x000000ffff0d7224 */ /* 0x000fe200078e00ff */
[----:B------:R-:W2:Y:S01]  /*5c60*/  LDCU.64 UR4, c[0x4][0x8] ;  /* 0x01000100ff0477ac */ /* 0x000ea20008000a00 */
[----:B-1----:R-:W-:Y:S01]  /*5c70*/  MOV R5, UR9 ;  /* 0x0000000900057c02 */ /* 0x002fe20008000f00 */
[----:B------:R-:W-:Y:S01]  /*5c80*/  IMAD.U32 R4, RZ, RZ, UR8 ;  /* 0x00000008ff047e24 */ /* 0x000fe2000f8e00ff */
[----:B----4-:R-:W-:Y:S01]  /*5c90*/  MOV R7, UR7 ;  /* 0x0000000700077c02 */ /* 0x010fe20008000f00 */
[----:B------:R-:W-:Y:S01]  /*5ca0*/  IMAD.U32 R6, RZ, RZ, UR6 ;  /* 0x00000006ff067e24 */ /* 0x000fe2000f8e00ff */
[----:B--2---:R-:W-:Y:S01]  /*5cb0*/  MOV R11, UR5 ;  /* 0x00000005000b7c02 */ /* 0x004fe20008000f00 */
[----:B------:R-:W-:Y:S02]  /*5cc0*/  IMAD.U32 R10, RZ, RZ, UR4 ;  /* 0x00000004ff0a7e24 */ /* 0x000fe4000f8e00ff */
[----:B------:R-:W-:Y:S07]  /*5cd0*/  LEPC R20, `(.L_x_104) ;  /* 0x000000001014794e */ /* 0x000fee0000000000 */
[----:B---3-5:R-:W-:Y:S05]  /*5ce0*/  CALL.ABS.NOINC R14 ;  /* 0x000000000e007343 */ /* 0x028fea0003c00000 */
.L_x_104:
[----:B------:R-:W1:Y:S01]  /*5cf0*/  LDCU.64 UR8, c[0x4][0x80] ;  /* 0x01001000ff0877ac */ /* 0x000e620008000a00 */
[----:B------:R-:W2:Y:S01]  /*5d00*/  LDC.64 R2, c[0x4][R2] ;  /* 0x0100000002027b82 */ /* 0x000ea20000000a00 */
[----:B------:R-:W-:Y:S02]  /*5d10*/  HFMA2 R12, -RZ, RZ, 0, 5.9604644775390625e-08 ;  /* 0x00000001ff0c7431 */ /* 0x000fe400000001ff */
[----:B------:R-:W-:Y:S02]  /*5d20*/  IMAD.MOV.U32 R8, RZ, RZ, 0x70 ;  /* 0x00000070ff087424 */ /* 0x000fe400078e00ff */
[----:B------:R-:W-:Y:S01]  /*5d30*/  IMAD.MOV.U32 R13, RZ, RZ, RZ ;  /* 0x000000ffff0d7224 */ /* 0x000fe200078e00ff */
[----:B------:R-:W3:Y:S01]  /*5d40*/  LDCU.64 UR6, c[0x4][0x88] ;  /* 0x01001100ff0677ac */ /* 0x000ee20008000a00 */
[----:B------:R-:W4:Y:S01]  /*5d50*/  LDCU.64 UR4, c[0x4][0x8] ;  /* 0x01000100ff0477ac */ /* 0x000f220008000a00 */
[----:B-1----:R-:W-:Y:S02]  /*5d60*/  MOV R4, UR8 ;  /* 0x0000000800047c02 */ /* 0x002fe40008000f00 */
[----:B------:R-:W-:Y:S02]  /*5d70*/  MOV R5, UR9 ;  /* 0x0000000900057c02 */ /* 0x000fe40008000f00 */
[----:B---3--:R-:W-:Y:S01]  /*5d80*/  MOV R7, UR7 ;  /* 0x0000000700077c02 */ /* 0x008fe20008000f00 */
[----:B------:R-:W-:Y:S01]  /*5d90*/  IMAD.U32 R6, RZ, RZ, UR6 ;  /* 0x00000006ff067e24 */ /* 0x000fe2000f8e00ff */
[----:B----4-:R-:W-:Y:S01]  /*5da0*/  MOV R11, UR5 ;  /* 0x00000005000b7c02 */ /* 0x010fe20008000f00 */
[----:B------:R-:W-:Y:S02]  /*5db0*/  IMAD.U32 R10, RZ, RZ, UR4 ;  /* 0x00000004ff0a7e24 */ /* 0x000fe4000f8e00ff */
[----:B------:R-:W-:Y:S07]  /*5dc0*/  LEPC R20, `(.L_x_103) ;  /* 0x000000001014794e */ /* 0x000fee0000000000 */
[----:B--2---:R-:W-:Y:S05]  /*5dd0*/  CALL.ABS.NOINC R2 ;  /* 0x0000000002007343 */ /* 0x004fea0003c00000 */
.L_x_103:
[----:B------:R-:W-:Y:S05]  /*5de0*/  BSYNC.RECONVERGENT B6 ;  /* 0x0000000000067941 */ /* 0x000fea0003800200 */
.L_x_102:
[----:B------:R-:W-:Y:S01]  /*5df0*/  ISETP.NE.U32.AND P4, PT, R54, RZ, PT ;  /* 0x000000ff3600720c */ /* 0x000fe20003f85070 */
[----:B------:R-:W-:Y:S01]  /*5e00*/  UISETP.NE.AND UP2, UPT, UR50, URZ, UPT ;  /* 0x000000ff3200728c */ /* 0x000fe2000bf45270 */
[----:B------:R-:W-:Y:S01]  /*5e10*/  ISETP.NE.U32.AND P2, PT, RZ, UR38, PT ;  /* 0x00000026ff007c0c */ /* 0x000fe2000bf45070 */
[----:B------:R-:W-:Y:S01]  /*5e20*/  UISETP.NE.U32.AND UP1, UPT, UR44, URZ, UPT ;  /* 0x000000ff2c00728c */ /* 0x000fe2000bf25070 */
[----:B------:R-:W-:Y:S01]  /*5e30*/  ISETP.NE.AND.EX P4, PT, R55, RZ, PT, P4 ;  /* 0x000000ff3700720c */ /* 0x000fe20003f85340 */
[----:B------:R-:W-:Y:S01]  /*5e40*/  UPLOP3.LUT UP0, UPT, UPT, UPT, UPT, 0x40, 0x4 ;  /* 0x000000000004789c */ /* 0x000fe20003f0e870 */
[----:B------:R-:W-:Y:S01]  /*5e50*/  ISETP.NE.AND.EX P2, PT, RZ, UR39, PT, P2 ;  /* 0x00000027ff007c0c */ /* 0x000fe2000bf45320 */
[----:B------:R-:W-:Y:S01]  /*5e60*/  UISETP.NE.AND.EX UP1, UPT, UR45, URZ, UPT, UP1 ;  /* 0x000000ff2d00728c */ /* 0x000fe2000bf25310 */
[----:B------:R-:W-:Y:S04]  /*5e70*/  PLOP3.LUT P1, PT, PT, PT, UP2, 0x80, 0x8 ;  /* 0x000000000008781c */ /* 0x000fe80003f2f028 */
[----:B------:R-:W-:Y:S06]  /*5e80*/  @UP2 UPLOP3.LUT UP0, UPT, UPT, UPT, UP1, 0x80, 0x8 ;  /* 0x000000000008289c */ /* 0x000fec0003f0f010 */
[----:B------:R-:W-:Y:S01]  /*5e90*/  PLOP3.LUT P0, PT, PT, PT, UP0, 0x80, 0x8 ;  /* 0x000000000008781c */ /* 0x000fe20003f0f008 */
[----:B------:R-:W-:Y:S01]  /*5ea0*/  @!UPT UIADD3 URZ, UPT, UPT, URZ, URZ, URZ ;  /* 0x000000fffffff290 */ /* 0x000fe2000fffe0ff */
[----:B------:R-:W-:Y:S11]  /*5eb0*/  BRA.U !UP1, `(.L_x_105) ;  /* 0x0000000109387547 */ /* 0x000ff6000b800000 */
[----:B------:R-:W-:Y:S01]  /*5ec0*/  UISETP.NE.U32.AND UP0, UPT, UR38, URZ, UPT ;  /* 0x000000ff2600728c */ /* 0x000fe2000bf05070 */
[----:B------:R-:W-:Y:S02]  /*5ed0*/  HFMA2 R0, -RZ, RZ, 0, 5.9604644775390625e-08 ;  /* 0x00000001ff007431 */ /* 0x000fe400000001ff */
[----:B------:R-:W-:Y:S01]  /*5ee0*/  IMAD.MOV.U32 R59, RZ, RZ, 0x1 ;  /* 0x00000001ff3b7424 */ /* 0x000fe200078e00ff */
[----:B------:R-:W-:Y:S06]  /*5ef0*/  UISETP.NE.AND.EX UP0, UPT, UR39, URZ, UPT, UP0 ;  /* 0x000000ff2700728c */ /* 0x000fec000bf05300 */
[----:B------:R-:W-:Y:S05]  /*5f00*/  PLOP3.LUT P3, PT, PT, PT, UP0, 0x80, 0x8 ;  /* 0x000000000008781c */ /* 0x000fea0003f6f008 */
[----:B------:R-:W1:Y:S01]  /*5f10*/  @UP0 LDCU.64 UR6, c[0x0][0x888] ;  /* 0x00011100ff0607ac */ /* 0x000e620008000a00 */
[----:B------:R-:W-:Y:S07]  /*5f20*/  @UP0 UIMAD UR4, UR36, UR44, URZ ;  /* 0x0000002c240402a4 */ /* 0x000fee000f8e02ff */
[----:B------:R-:W-:Y:S01]  /*5f30*/  @!P3 PRMT R59, R0, 0x7610, R59 ;  /* 0x00007610003bb816 */ /* 0x000fe2000000003b */
[----:B-1----:R-:W-:Y:S03]  /*5f40*/  @UP0 UIMAD.WIDE UR6, UR4, 0x4, UR6 ;  /* 0x00000004040608a5 */ /* 0x002fe6000f8e0206 */
[----:B------:R-:W1:Y:S03]  /*5f50*/  @!UP0 LDCU UR4, c[0x0][0x880] ;  /* 0x00011000ff0487ac */ /* 0x000e660008000800 */
[----:B------:R-:W-:Y:S01]  /*5f60*/  IMAD.U32 R2, RZ, RZ, UR6 ;  /* 0x00000006ff027e24 */ /* 0x000fe2000f8e00ff */
[----:B------:R-:W-:Y:S05]  /*5f70*/  MOV R3, UR7 ;  /* 0x0000000700037c02 */ /* 0x000fea0008000f00 */
[----:B-----5:R2:W5:Y:S02]  /*5f80*/  @P3 LDG.E R35, desc[UR46][R2.64] ;  /* 0x0000002e02233981 */ /* 0x020564000c1e1900 */
[----:B-12---:R-:W-:Y:S02]  /*5f90*/  @!P3 IMAD.U32 R35, RZ, RZ, UR4 ;  /* 0x00000004ff23be24 */ /* 0x006fe4000f8e00ff */
.L_x_105:
[----:B------:R-:W-:Y:S05]  /*5fa0*/  @!P4 BRA `(.L_x_106) ;  /* 0x000000000020c947 */ /* 0x000fea0003800000 */
[----:B------:R-:W-:Y:S04]  /*5fb0*/  ISETP.NE.U32.AND P3, PT, R52, RZ, PT ;  /* 0x000000ff3400720c */ /* 0x000fe80003f65070 */
[----:B------:R-:W-:Y:S11]  /*5fc0*/  ISETP.NE.AND.EX P3, PT, R53, RZ, PT, P3 ;  /* 0x000000ff3500720c */ /* 0x000ff60003f65330 */
[----:B------:R-:W-:Y:S02]  /*5fd0*/  @!UPT UIADD3 URZ, UPT, UPT, URZ, URZ, URZ ;  /* 0x000000fffffff290 */ /* 0x000fe4000fffe0ff */
[----:B------:R-:W1:Y:S01]  /*5fe0*/  @P3 LDC.64 R2, c[0x0][0x8a8] ;  /* 0x00022a00ff023b82 */ /* 0x000e620000000a00 */
[----:B------:R-:W-:Y:S04]  /*5ff0*/  @P3 IMAD R0, R54, UR36, RZ ;  /* 0x0000002436003c24 */ /* 0x000fe8000f8e02ff */
[----:B-1----:R-:W-:Y:S05]  /*6000*/  @P3 IMAD.WIDE R2, R0, 0x4, R2 ;  /* 0x0000000400023825 */ /* 0x002fea00078e0202 */
[----:B-----5:R1:W5:Y:S02]  /*6010*/  @P3 LDG.E R32, desc[UR46][R2.64] ;  /* 0x0000002e02203981 */ /* 0x020364000c1e1900 */
[----:B-1----:R-:W2:Y:S02]  /*6020*/  @!P3 LDC R32, c[0x0][0x8a0] ;  /* 0x00022800ff20bb82 */ /* 0x002ea40000000800 */
.L_x_106:
[----:B-----5:R-:W-:Y:S01]  /*6030*/  FSETP.NEU.AND P3, PT, R35, RZ, PT ;  /* 0x000000ff2300720b */ /* 0x020fe20003f6d000 */
[----:B------:R-:W-:Y:S01]  /*6040*/  IMAD.SHL.U32 R77, R64, 0x2, RZ ;  /* 0x00000002404d7824 */ /* 0x000fe200078e00ff */
[----:B------:R-:W-:Y:S01]  /*6050*/  SEL R5, RZ, 0xffffffff, P2 ;  /* 0xffffffffff057807 */ /* 0x000fe20001000000 */
[----:B------:R-:W-:Y:S01]  /*6060*/  BSSY B1, `(.L_x_107) ;  /* 0x0000034000017945 */ /* 0x000fe20003800000 */
[----:B------:R-:W-:Y:S01]  /*6070*/  @P1 LOP3.LUT P2, RZ, R59, 0xff, RZ, 0xc0, !PT ;  /* 0x000000ff3bff1812 */ /* 0x000fe2000784c0ff */
[----:B------:R-:W-:Y:S01]  /*6080*/  IMAD.MOV.U32 R39, RZ, RZ, 0x1 ;  /* 0x00000001ff277424 */ /* 0x000fe200078e00ff */
[----:B------:R-:W-:Y:S01]  /*6090*/  @P1 SEL R0, RZ, 0xffffffff, P3 ;  /* 0xffffffffff001807 */ /* 0x000fe20001800000 */
[C---:B------:R-:W-:Y:S01]  /*60a0*/  IMAD R34, R30.reuse, 0x40, R33 ;  /* 0x000000401e227824 */ /* 0x040fe200078e0221 */
[----:B------:R-:W-:Y:S01]  /*60b0*/  LOP3.LUT R71, R71, 0x1, RZ, 0x3c, !PT ;  /* 0x0000000147477812 */ /* 0x000fe200078e3cff */
[----:B------:R-:W-:Y:S01]  /*60c0*/  IMAD.MOV.U32 R38, RZ, RZ, RZ ;  /* 0x000000ffff267224 */ /* 0x000fe200078e00ff */
[----:B------:R-:W-:Y:S02]  /*60d0*/  @P0 SEL R0, R5, R0, !P2 ;  /* 0x0000000005000207 */ /* 0x000fe40005000000 */
[----:B------:R-:W-:Y:S02]  /*60e0*/  CS2R R50, SRZ ;  /* 0x0000000000327805 */ /* 0x000fe4000001ff00 */
[----:B------:R-:W-:Y:S02]  /*60f0*/  LEA R74, R30, UR48, 0x3 ;  /* 0x000000301e4a7c11 */ /* 0x000fe4000f8e18ff */
[----:B------:R-:W-:Y:S02]  /*6100*/  CS2R R48, SRZ ;  /* 0x0000000000307805 */ /* 0x000fe4000001ff00 */
[----:B------:R-:W-:Y:S02]  /*6110*/  @P1 LOP3.LUT R0, R0, 0x1, RZ, 0xc0, !PT ;  /* 0x0000000100001812 */ /* 0x000fe400078ec0ff */
[----:B------:R-:W-:Y:S02]  /*6120*/  CS2R R42, SRZ ;  /* 0x00000000002a7805 */ /* 0x000fe4000001ff00 */
[----:B------:R-:W-:Y:S02]  /*6130*/  SHF.L.U32 R3, R70, 0x1f, RZ ;  /* 0x0000001f46037819 */ /* 0x000fe400000006ff */
[----:B------:R-:W-:Y:S02]  /*6140*/  CS2R R40, SRZ ;  /* 0x0000000000287805 */ /* 0x000fe4000001ff00 */
[----:B------:R-:W-:Y:S01]  /*6150*/  ISETP.NE.U32.OR P5, PT, R0, 0x1, !P1 ;  /* 0x000000010000780c */ /* 0x000fe20004fa5470 */
[----:B------:R-:W-:Y:S01]  /*6160*/  VIADD R82, R77, UR48 ;  /* 0x000000304d527c36 */ /* 0x000fe20008000000 */
[----:B------:R-:W-:Y:S02]  /*6170*/  PLOP3.LUT P2, PT, PT, PT, UP1, 0x80, 0x8 ;  /* 0x000000000008781c */ /* 0x000fe40003f4f018 */
[----:B------:R-:W-:Y:S02]  /*6180*/  SEL R0, RZ, 0xffffffff, P3 ;  /* 0xffffffffff007807 */ /* 0x000fe40001800000 */
[----:B------:R-:W-:Y:S02]  /*6190*/  LOP3.LUT P3, R75, R59, 0xff, RZ, 0xc0, !PT ;  /* 0x000000ff3b4b7812 */ /* 0x000fe4000786c0ff */
[----:B------:R-:W-:Y:S05]  /*61a0*/  P2R R78, PR, RZ, 0x20 ;  /* 0x00000020ff4e7803 */ /* 0x000fea0000000000 */
[----:B------:R-:W-:Y:S02]  /*61b0*/  @P5 SHF.L.U32 R2, R71, 0x1f, RZ ;  /* 0x0000001f47025819 */ /* 0x000fe400000006ff */
[----:B------:R-:W-:Y:S02]  /*61c0*/  @P2 SEL R0, R5, R0, !P3 ;  /* 0x0000000005002207 */ /* 0x000fe40005800000 */
[----:B------:R-:W1:Y:S02]  /*61d0*/  @P5 SYNCS.PHASECHK.TRANS64.TRYWAIT P1, [UR48+0x30], R2 ;  /* 0x00003002ff0055a7 */ /* 0x000e640008021130 */
[----:B------:R-:W-:Y:S04]  /*61e0*/  LOP3.LUT R0, R0, 0x1, RZ, 0xc0, !PT ;  /* 0x0000000100007812 */ /* 0x000fe800078ec0ff */
[----:B------:R-:W-:Y:S04]  /*61f0*/  ISETP.NE.U32.AND P4, PT, R0, 0x1, PT ;  /* 0x000000010000780c */ /* 0x000fe80003f85070 */
[----:B------:R-:W-:Y:S01]  /*6200*/  P2R R80, PR, RZ, 0x10 ;  /* 0x00000010ff507803 */ /* 0x000fe20000000000 */
[----:B------:R3:W4:Y:S01]  /*6210*/  SYNCS.PHASECHK.TRANS64.TRYWAIT P0, [R74+URZ+0xa0], R3 ;  /* 0x0000a0034a0075a7 */ /* 0x00072200080011ff */
[----:B-1----:R-:W-:Y:S01]  /*6220*/  @P5 SEL R39, RZ, 0x1, !P1 ;  /* 0x00000001ff275807 */ /* 0x002fe20004800000 */
[----:B---3--:R-:W-:Y:S06]  /*6230*/  @!P5 BRA `(.L_x_108) ;  /* 0x000000000058d947 */ /* 0x008fec0003800000 */
[C---:B------:R-:W-:Y:S01]  /*6240*/  VIADD R0, R82.reuse, 0x200 ;  /* 0x0000020052007836 */ /* 0x040fe20000000000 */
[----:B------:R-:W-:Y:S01]  /*6250*/  LOP3.LUT P5, RZ, R65, 0x40, RZ, 0xc0, !PT ;  /* 0x0000004041ff7812 */ /* 0x000fe200078ac0ff */
[----:B------:R-:W-:Y:S01]  /*6260*/  BSSY B0, `(.L_x_109) ;  /* 0x000000e000007945 */ /* 0x000fe20003800000 */
[----:B------:R-:W-:Y:S01]  /*6270*/  ISETP.NE.AND P2, PT, R39, RZ, PT ;  /* 0x000000ff2700720c */ /* 0x000fe20003f45270 */
[----:B------:R-:W-:Y:S01]  /*6280*/  @P4 VIADD R2, R82, 0x210 ;  /* 0x0000021052024836 */ /* 0x000fe20000000000 */
[----:B------:R-:W-:Y:S01]  /*6290*/  PLOP3.LUT P1, PT, PT, PT, PT, 0x8, 0x80 ;  /* 0x000000000080781c */ /* 0x000fe20003f2e170 */
[----:B------:R-:W-:Y:S01]  /*62a0*/  IMAD.MOV.U32 R51, RZ, RZ, RZ ;  /* 0x000000ffff337224 */ /* 0x000fe200078e00ff */
[----:B------:R-:W-:Y:S02]  /*62b0*/  @P4 PLOP3.LUT P1, PT, P5, PT, PT, 0x80, 0x8 ;  /* 0x000000000008481c */ /* 0x000fe40002f2f070 */
[----:B------:R-:W-:Y:S02]  /*62c0*/  CS2R R48, SRZ ;  /* 0x0000000000307805 */ /* 0x000fe4000001ff00 */
[----:B------:R-:W-:Y:S02]  /*62d0*/  CS2R R42, SRZ ;  /* 0x00000000002a7805 */ /* 0x000fe4000001ff00 */
[----:B------:R-:W-:Y:S07]  /*62e0*/  CS2R R40, SRZ ;  /* 0x0000000000287805 */ /* 0x000fee000001ff00 */
[----:B------:R-:W-:Y:S01]  /*62f0*/  @P1 VIADD R2, R0, 0xfffffff0 ;  /* 0xfffffff000021836 */ /* 0x000fe20000000000 */
[----:B------:R-:W-:Y:S06]  /*6300*/  @P2 BRA `(.L_x_110) ;  /* 0x00000000000c2947 */ /* 0x000fec0003800000 */
[----:B------:R-:W-:Y:S04]  /*6310*/  SHF.L.U32 R5, R71, 0x1f, RZ ;  /* 0x0000001f47057819 */ /* 0x000fe800000006ff */
[----:B------:R-:W1:Y:S02]  /*6320*/  SYNCS.PHASECHK.TRANS64.TRYWAIT P1, [UR48+0x30], R5 ;  /* 0x00003005ff0075a7 */ /* 0x000e640008021130 */
[----:B-1----:R-:W-:Y:S05]  /*6330*/  @!P1 BRA `(.L_x_111) ;  /* 0x00000030001c9947 */ /* 0x002fea0003800000 */
.L_x_110:
[----:B------:R-:W-:Y:S05]  /*6340*/  BSYNC B0 ;  /* 0x0000000000007941 */ /* 0x000fea0003800000 */
.L_x_109:
[----:B------:R-:W-:Y:S01]  /*6350*/  ISETP.NE.AND P1, PT, R80, RZ, PT ;  /* 0x000000ff5000720c */ /* 0x000fe20003f25270 */
[----:B------:R-:W-:Y:S11]  /*6360*/  HFMA2 R38, -RZ, RZ, 0, 5.9604644775390625e-08 ;  /* 0x00000001ff267431 */ /* 0x000ff600000001ff */
[----:B------:R-:W-:Y:S01]  /*6370*/  @!UPT UIADD3 URZ, UPT, UPT, URZ, URZ, URZ ;  /* 0x000000fffffff290 */ /* 0x000fe2000fffe0ff */
[----:B------:R3:W1:Y:S04]  /*6380*/  @P1 LDS.128 R48, [R2] ;  /* 0x0000000002301984 */ /* 0x0006680000000c00 */
[----:B------:R3:W1:Y:S02]  /*6390*/  @P1 LDS.128 R40, [R77+UR48+0x200] ;  /* 0x000200304d281984 */ /* 0x0006640008000c00 */
.L_x_108:
[----:B------:R-:W-:Y:S05]  /*63a0*/  BSYNC B1 ;  /* 0x0000000000017941 */ /* 0x000fea0003800000 */
.L_x_107:
[----:B-1----:R-:W-:Y:S04]  /*63b0*/  SHF.R.U32.HI R5, RZ, 0x15, R34 ;  /* 0x00000015ff057819 */ /* 0x002fe80000011622 */
[----:B------:R-:W-:Y:S01]  /*63c0*/  LOP3.LUT P1, RZ, R5, 0x3, R66, 0x48, !PT ;  /* 0x0000000305ff7812 */ /* 0x000fe20007824842 */
[----:B------:R-:W-:Y:S01]  /*63d0*/  @!UPT UIADD3 URZ, UPT, UPT, URZ, URZ, URZ ;  /* 0x000000fffffff290 */ /* 0x000fe2000fffe0ff */
[----:B----4-:R-:W-:Y:S11]  /*63e0*/  @P0 BRA `(.L_x_112) ;  /* 0x0000000000080947 */ /* 0x010ff60003800000 */
[----:B------:R-:W1:Y:S02]  /*63f0*/  SYNCS.PHASECHK.TRANS64.TRYWAIT P0, [R74+URZ+0xa0], R3 ;  /* 0x0000a0034a0075a7 */ /* 0x000e6400080011ff */
[----:B-1----:R-:W-:Y:S05]  /*6400*/  @!P0 BRA `(.L_x_113) ;  /* 0x0000003000008947 */ /* 0x002fea0003800000 */
.L_x_112:
[----:B------:R-:W-:Y:S05]  /*6410*/  @!P1 BRA `(.L_x_114) ;  /* 0x0000000000409947 */ /* 0x000fea0003800000 */
[----:B------:R-:W4:Y:S01]  /*6420*/  LDCU.64 UR8, c[0x4][0x70] ;  /* 0x01000e00ff0877ac */ /* 0x000f220008000a00 */
[----:B-1----:R-:W-:Y:S01]  /*6430*/  MOV R3, 0x0 ;  /* 0x0000000000037802 */ /* 0x002fe20000000f00 */
[----:B------:R-:W-:Y:S02]  /*6440*/  HFMA2 R12, -RZ, RZ, 0, 5.9604644775390625e-08 ;  /* 0x00000001ff0c7431 */ /* 0x000fe400000001ff */
[----:B------:R-:W-:Y:S02]  /*6450*/  IMAD.MOV.U32 R8, RZ, RZ, 0x192 ;  /* 0x00000192ff087424 */ /* 0x000fe400078e00ff */
[----:B------:R-:W-:Y:S01]  /*6460*/  IMAD.MOV.U32 R13, RZ, RZ, RZ ;  /* 0x000000ffff0d7224 */ /* 0x000fe200078e00ff */
[----:B------:R-:W1:Y:S01]  /*6470*/  LDCU.64 UR6, c[0x4][0x78] ;  /* 0x01000f00ff0677ac */ /* 0x000e620008000a00 */
[----:B---3--:R-:W3:Y:S01]  /*6480*/  LDC.64 R2, c[0x4][R3] ;  /* 0x0100000003027b82 */ /* 0x008ee20000000a00 */
[----:B------:R-:W5:Y:S01]  /*6490*/  LDCU.64 UR4, c[0x4][0x10] ;  /* 0x01000200ff0477ac */ /* 0x000f620008000a00 */
[----:B----4-:R-:W-:Y:S01]  /*64a0*/  MOV R5, UR9 ;  /* 0x0000000900057c02 */ /* 0x010fe20008000f00 */
[----:B------:R-:W-:Y:S01]  /*64b0*/  IMAD.U32 R4, RZ, RZ, UR8 ;  /* 0x00000008ff047e24 */ /* 0x000fe2000f8e00ff */
[----:B-1----:R-:W-:Y:S01]  /*64c0*/  MOV R7, UR7 ;  /* 0x0000000700077c02 */ /* 0x002fe20008000f00 */
[----:B------:R-:W-:Y:S01]  /*64d0*/  IMAD.U32 R6, RZ, RZ, UR6 ;  /* 0x00000006ff067e24 */ /* 0x000fe2000f8e00ff */
[----:B-----5:R-:W-:Y:S01]  /*64e0*/  MOV R11, UR5 ;  /* 0x00000005000b7c02 */ /* 0x020fe20008000f00 */
[----:B------:R-:W-:Y:S02]  /*64f0*/  IMAD.U32 R10, RZ, RZ, UR4 ;  /* 0x00000004ff0a7e24 */ /* 0x000fe4000f8e00ff */
[----:B------:R-:W-:Y:S07]  /*6500*/  LEPC R20, `(.L_x_114) ;  /* 0x000000001014794e */ /* 0x000fee0000000000 */
[----:B--23--:R-:W-:Y:S05]  /*6510*/  CALL.ABS.NOINC R2 ;  /* 0x0000000002007343 */ /* 0x00cfea0003c00000 */
.L_x_114:
[----:B------:R-:W-:Y:S05]  /*6520*/  WARPSYNC.ALL ;  /* 0x0000000000007948 */ /* 0x000fea0003800000 */
[----:B------:R-:W-:Y:S01]  /*6530*/  R2UR UR4, R34 ;  /* 0x00000000220472ca */ /* 0x000fe200000e0000 */
[--C-:B------:R-:W-:Y:S01]  /*6540*/  HADD2.F32 R20, -RZ, R40.reuse.H0_H0 ;  /* 0x20000028ff147230 */ /* 0x100fe20000004100 */
[----:B------:R-:W-:Y:S01]  /*6550*/  MOV R81, 0x10 ;  /* 0x0000001000517802 */ /* 0x000fe20000000f00 */
[----:B------:R-:W-:Y:S01]  /*6560*/  HADD2.F32 R21, -RZ, R40.H1_H1 ;  /* 0x30000028ff157230 */ /* 0x000fe20000004100 */
[----:B------:R-:W-:Y:S01]  /*6570*/  LOP3.LUT P6, RZ, R65, 0x40, RZ, 0xc0, !PT ;  /* 0x0000004041ff7812 */ /* 0x000fe200078cc0ff */
[----:B------:R-:W-:Y:S01]  /*6580*/  HADD2.F32 R36, -RZ, R41.H1_H1 ;  /* 0x30000029ff247230 */ /* 0x000fe20000004100 */
[----:B------:R-:W-:Y:S01]  /*6590*/  ISETP.NE.AND P0, PT, R72, RZ, PT ;  /* 0x000000ff4800720c */ /* 0x000fe20003f05270 */
[----:B------:R-:W-:Y:S01]  /*65a0*/  HADD2.F32 R37, -RZ, R43.H0_H0 ;  /* 0x2000002bff257230 */ /* 0x000fe20000004100 */
[----:B------:R-:W-:Y:S01]  /*65b0*/  SEL R81, R81, 0xfffffff0, !P6 ;  /* 0xfffffff051517807 */ /* 0x000fe20007000000 */
[----:B------:R-:W-:Y:S03]  /*65c0*/  BSSY.RECONVERGENT B0, `(.L_x_115) ;  /* 0x000004f000007945 */ /* 0x000fe60003800200 */
[----:B------:R-:W-:Y:S01]  /*65d0*/  IADD3 R79, PT, PT, R82, R81, RZ ;  /* 0x00000051524f7210 */ /* 0x000fe20007ffe0ff */
[----:B------:R-:W2:Y:S02]  /*65e0*/  LDTM.x16 R4, tmem[UR4] ;  /* 0x00000004000479ee */ /* 0x000ea40008240000 */
[C---:B--2---:R-:W-:Y:S01]  /*65f0*/  FMUL R0, R32.reuse, R4 ;  /* 0x0000000420007220 */ /* 0x044fe20000400000 */
[C---:B---3--:R-:W-:Y:S01]  /*6600*/  FMUL R2, R32.reuse, R5 ;  /* 0x0000000520027220 */ /* 0x048fe20000400000 */
[C---:B-1----:R-:W-:Y:S01]  /*6610*/  FMUL R3, R32.reuse, R6 ;  /* 0x0000000620037220 */ /* 0x042fe20000400000 */
[C---:B------:R-:W-:Y:S01]  /*6620*/  FMUL R7, R32.reuse, R7 ;  /* 0x0000000720077220 */ /* 0x040fe20000400000 */
[C---:B------:R-:W-:Y:S01]  /*6630*/  FFMA R0, R35.reuse, R20, R0 ;  /* 0x0000001423007223 */ /* 0x040fe20000000000 */
[----:B------:R-:W-:Y:S02]  /*6640*/  HADD2.F32 R20, -RZ, R41.H0_H0 ;  /* 0x20000029ff147230 */ /* 0x000fe40000004100 */
[C---:B------:R-:W-:Y:S01]  /*6650*/  FFMA R2, R35.reuse, R21, R2 ;  /* 0x0000001523027223 */ /* 0x040fe20000000002 */
[--C-:B------:R-:W-:Y:S02]  /*6660*/  HADD2.F32 R21, -RZ, R42.reuse.H0_H0 ;  /* 0x2000002aff157230 */ /* 0x100fe40000004100 */
[C---:B------:R-:W-:Y:S01]  /*6670*/  FMUL R4, R32.reuse, R8 ;  /* 0x0000000820047220 */ /* 0x040fe20000400000 */
[C---:B------:R-:W-:Y:S01]  /*6680*/  FMUL R5, R32.reuse, R9 ;  /* 0x0000000920057220 */ /* 0x040fe20000400000 */
[C---:B------:R-:W-:Y:S01]  /*6690*/  FFMA R3, R35.reuse, R20, R3 ;  /* 0x0000001423037223 */ /* 0x040fe20000000003 */
[----:B------:R-:W-:Y:S02]  /*66a0*/  HADD2.F32 R20, -RZ, R42.H1_H1 ;  /* 0x3000002aff147230 */ /* 0x000fe40000004100 */
[C---:B------:R-:W-:Y:S01]  /*66b0*/  FFMA R7, R35.reuse, R36, R7 ;  /* 0x0000002423077223 */ /* 0x040fe20000000007 */
[C---:B------:R-:W-:Y:S01]  /*66c0*/  FMUL R6, R32.reuse, R10 ;  /* 0x0000000a20067220 */ /* 0x040fe20000400000 */
[----:B------:R-:W-:Y:S02]  /*66d0*/  HADD2.F32 R36, -RZ, R43.H1_H1 ;  /* 0x3000002bff247230 */ /* 0x000fe40000004100 */
[C---:B------:R-:W-:Y:S01]  /*66e0*/  FMUL R11, R32.reuse, R11 ;  /* 0x0000000b200b7220 */ /* 0x040fe20000400000 */
[C---:B------:R-:W-:Y:S01]  /*66f0*/  FFMA R4, R35.reuse, R21, R4 ;  /* 0x0000001523047223 */ /* 0x040fe20000000004 */
[C---:B------:R-:W-:Y:S01]  /*6700*/  FFMA R5, R35.reuse, R20, R5 ;  /* 0x0000001423057223 */ /* 0x040fe20000000005 */
[C---:B------:R-:W-:Y:S01]  /*6710*/  FFMA R6, R35.reuse, R37, R6 ;  /* 0x0000002523067223 */ /* 0x040fe20000000006 */
[--C-:B------:R-:W-:Y:S02]  /*6720*/  HADD2.F32 R20, -RZ, R48.reuse.H0_H0 ;  /* 0x20000030ff147230 */ /* 0x100fe40000004100 */
[C---:B------:R-:W-:Y:S01]  /*6730*/  FFMA R11, R35.reuse, R36, R11 ;  /* 0x00000024230b7223 */ /* 0x040fe2000000000b */
[C---:B------:R-:W-:Y:S01]  /*6740*/  FMUL R8, R32.reuse, R12 ;  /* 0x0000000c20087220 */ /* 0x040fe20000400000 */
[----:B------:R-:W-:Y:S02]  /*6750*/  HADD2.F32 R36, -RZ, R48.H1_H1 ;  /* 0x30000030ff247230 */ /* 0x000fe40000004100 */
[C---:B------:R-:W-:Y:S01]  /*6760*/  FMUL R9, R32.reuse, R13 ;  /* 0x0000000d20097220 */ /* 0x040fe20000400000 */
[--C-:B------:R-:W-:Y:S02]  /*6770*/  HADD2.F32 R21, -RZ, R49.reuse.H0_H0 ;  /* 0x20000031ff157230 */ /* 0x100fe40000004100 */
[C---:B------:R-:W-:Y:S01]  /*6780*/  FMUL R10, R32.reuse, R14 ;  /* 0x0000000e200a7220 */ /* 0x040fe20000400000 */
[C---:B------:R-:W-:Y:S01]  /*6790*/  FFMA R8, R35.reuse, R20, R8 ;  /* 0x0000001423087223 */ /* 0x040fe20000000008 */
[----:B------:R-:W-:Y:S02]  /*67a0*/  HADD2.F32 R20, -RZ, R49.H1_H1 ;  /* 0x30000031ff147230 */ /* 0x000fe40000004100 */
[C---:B------:R-:W-:Y:S01]  /*67b0*/  FFMA R9, R35.reuse, R36, R9 ;  /* 0x0000002423097223 */ /* 0x040fe20000000009 */
[C---:B------:R-:W-:Y:S01]  /*67c0*/  FMUL R15, R32.reuse, R15 ;  /* 0x0000000f200f7220 */ /* 0x040fe20000400000 */
[C---:B------:R-:W-:Y:S01]  /*67d0*/  FFMA R10, R35.reuse, R21, R10 ;  /* 0x00000015230a7223 */ /* 0x040fe2000000000a */
[--C-:B------:R-:W-:Y:S02]  /*67e0*/  HADD2.F32 R21, -RZ, R50.reuse.H0_H0 ;  /* 0x20000032ff157230 */ /* 0x100fe40000004100 */
[C---:B------:R-:W-:Y:S01]  /*67f0*/  FMUL R12, R32.reuse, R16 ;  /* 0x00000010200c7220 */ /* 0x040fe20000400000 */
[----:B------:R-:W-:Y:S02]  /*6800*/  HADD2.F32 R36, -RZ, R50.H1_H1 ;  /* 0x30000032ff247230 */ /* 0x000fe40000004100 */
[C---:B------:R-:W-:Y:S01]  /*6810*/  FFMA R15, R35.reuse, R20, R15 ;  /* 0x00000014230f7223 */ /* 0x040fe2000000000f */
[C---:B------:R-:W-:Y:S01]  /*6820*/  FMUL R13, R32.reuse, R17 ;  /* 0x00000011200d7220 */ /* 0x040fe20000400000 */
[--C-:B------:R-:W-:Y:S02]  /*6830*/  HADD2.F32 R37, -RZ, R51.reuse.H0_H0 ;  /* 0x20000033ff257230 */ /* 0x100fe40000004100 */
[C---:B------:R-:W-:Y:S01]  /*6840*/  FMUL R14, R32.reuse, R18 ;  /* 0x00000012200e7220 */ /* 0x040fe20000400000 */
[----:B------:R-:W-:Y:S02]  /*6850*/  HADD2.F32 R20, -RZ, R51.H1_H1 ;  /* 0x30000033ff147230 */ /* 0x000fe40000004100 */
[----:B------:R-:W-:Y:S01]  /*6860*/  FMUL R19, R32, R19 ;  /* 0x0000001320137220 */ /* 0x000fe20000400000 */
[----:B------:R-:W-:Y:S01]  /*6870*/  F2FP.F16.F32.PACK_AB R44, R2, R0 ;  /* 0x00000000022c723e */ /* 0x000fe200000000ff */
[----:B------:R-:W-:Y:S01]  /*6880*/  FFMA R12, R35, R21, R12 ;  /* 0x00000015230c7223 */ /* 0x000fe2000000000c */
[----:B------:R-:W-:Y:S01]  /*6890*/  F2FP.F16.F32.PACK_AB R45, R7, R3 ;  /* 0x00000003072d723e */ /* 0x000fe200000000ff */
[----:B------:R-:W-:Y:S01]  /*68a0*/  FFMA R13, R35, R36, R13 ;  /* 0x00000024230d7223 */ /* 0x000fe2000000000d */
[----:B------:R-:W-:Y:S01]  /*68b0*/  F2FP.F16.F32.PACK_AB R46, R5, R4 ;  /* 0x00000004052e723e */ /* 0x000fe200000000ff */
[----:B------:R-:W-:Y:S01]  /*68c0*/  FFMA R14, R35, R37, R14 ;  /* 0x00000025230e7223 */ /* 0x000fe2000000000e */
[----:B------:R-:W-:Y:S01]  /*68d0*/  F2FP.F16.F32.PACK_AB R47, R11, R6 ;  /* 0x000000060b2f723e */ /* 0x000fe200000000ff */
[----:B------:R-:W-:Y:S01]  /*68e0*/  FFMA R19, R35, R20, R19 ;  /* 0x0000001423137223 */ /* 0x000fe20000000013 */
[----:B------:R-:W-:Y:S02]  /*68f0*/  F2FP.F16.F32.PACK_AB R84, R9, R8 ;  /* 0x000000080954723e */ /* 0x000fe400000000ff */
[----:B------:R-:W-:Y:S01]  /*6900*/  F2FP.F16.F32.PACK_AB R85, R15, R10 ;  /* 0x0000000a0f55723e */ /* 0x000fe200000000ff */
[----:B------:R1:W-:Y:S01]  /*6910*/  STS.128 [R77+UR48+0x200], R44 ;  /* 0x0002002c4d007988 */ /* 0x0003e20008000c30 */
[----:B------:R-:W-:Y:S02]  /*6920*/  F2FP.F16.F32.PACK_AB R86, R13, R12 ;  /* 0x0000000c0d56723e */ /* 0x000fe400000000ff */
[----:B------:R-:W-:Y:S05]  /*6930*/  F2FP.F16.F32.PACK_AB R87, R19, R14 ;  /* 0x0000000e1357723e */ /* 0x000fea00000000ff */
[----:B------:R1:W-:Y:S01]  /*6940*/  STS.128 [R79+0x200], R84 ;  /* 0x000200544f007388 */ /* 0x0003e20000000c00 */
[----:B------:R-:W-:Y:S01]  /*6950*/  @!PT LDS RZ, [RZ] ;  /* 0x00000000fffff984 */ /* 0x000fe20000000800 */
[----:B------:R-:W-:Y:S01]  /*6960*/  @!PT LDS RZ, [RZ] ;  /* 0x00000000fffff984 */ /* 0x000fe20000000800 */
[----:B------:R-:W-:Y:S01]  /*6970*/  @!PT LDS RZ, [RZ] ;  /* 0x00000000fffff984 */ /* 0x000fe20000000800 */
[----:B------:R-:W-:Y:S01]  /*6980*/  @!PT LDS RZ, [RZ] ;  /* 0x00000000fffff984 */ /* 0x000fe20000000800 */
[----:B------:R2:W-:Y:S07]  /*6990*/  MEMBAR.ALL.CTA ;  /* 0x0000000000007992 */ /* 0x0005ee0000008000 */
[----:B--2---:R-:W2:Y:S02]  /*69a0*/  FENCE.VIEW.ASYNC.S ;  /* 0x00000000000073c6 */ /* 0x004ea40000000000 */
[----:B--2---:R-:W-:Y:S06]  /*69b0*/  BAR.SYNC.DEFER_BLOCKING 0x1, 0x80 ;  /* 0x0042000000007b1d */ /* 0x004fec0000010000 */
[----:B------:R-:W-:Y:S05]  /*69c0*/  @P0 BRA `(.L_x_116) ;  /* 0x0000000000380947 */ /* 0x000fea0003800000 */
[----:B------:R-:W-:Y:S02]  /*69d0*/  UIADD3 UR4, UPT, UPT, UR48, 0x200, URZ ;  /* 0x0000020030047890 */ /* 0x000fe4000fffe0ff */
[----:B------:R-:W-:Y:S01]  /*69e0*/  UIADD3 UR8, UP0, UPT, UR52, 0x680, URZ ;  /* 0x0000068034087890 */ /* 0x000fe2000ff1e0ff */
[----:B------:R-:W-:Y:S01]  /*69f0*/  UMOV UR43, UR36 ;  /* 0x00000024002b7c82 */ /* 0x000fe20008000000 */
[----:B------:R-:W-:Y:S02]  /*6a00*/  UIADD3 UR5, UPT, UPT, UR41, 0x40, URZ ;  /* 0x0000004029057890 */ /* 0x000fe4000fffe0ff */
[----:B------:R-:W-:Y:S01]  /*6a10*/  MOV R67, UR4 ;  /* 0x0000000400437c02 */ /* 0x000fe20008000f00 */
[----:B------:R-:W-:Y:S02]  /*6a20*/  UIADD3.X UR9, UPT, UPT, URZ, UR53, URZ, UP0, !UPT ;  /* 0x00000035ff097290 */ /* 0x000fe400087fe4ff */
[----:B------:R-:W-:Y:S01]  /*6a30*/  UIADD3 UR4, UPT, UPT, UR48, 0xa00, URZ ;  /* 0x00000a0030047890 */ /* 0x000fe2000fffe0ff */
[----:B------:R-:W-:Y:S01]  /*6a40*/  R2UR UR40, R67 ;  /* 0x00000000432872ca */ /* 0x000fe200000e0000 */
[----:B------:R-:W-:Y:S01]  /*6a50*/  UMOV UR6, UR42 ;  /* 0x0000002a00067c82 */ /* 0x000fe20008000000 */
[----:B------:R-:W-:Y:S11]  /*6a60*/  UMOV UR7, UR36 ;  /* 0x0000002400077c82 */ /* 0x000ff60008000000 */
[----:B------:R2:W-:Y:S01]  /*6a70*/  UTMASTG.3D [UR40], [UR8] ;  /* 0x00000028080073b5 */ /* 0x0005e20008010000 */
[----:B------:R2:W-:Y:S01]  /*6a80*/  UTMASTG.3D [UR4], [UR8] ;  /* 0x00000004080073b5 */ /* 0x0005e20008010000 */
[----:B------:R0:W-:Y:S01]  /*6a90*/  UTMACMDFLUSH ;  /* 0x00000000000079b7 */ /* 0x0001e20000000000 */
[----:B--2---:R-:W-:Y:S04]  /*6aa0*/  DEPBAR.LE SB0, 0x1 ;  /* 0x000080400000791a */ /* 0x004fe80000000000 */
.L_x_116:
[----:B------:R-:W-:Y:S05]  /*6ab0*/  BSYNC.RECONVERGENT B0 ;  /* 0x0000000000007941 */ /* 0x000fea0003800200 */
.L_x_115:
[----:B------:R-:W-:Y:S01]  /*6ac0*/  BAR.SYNC.DEFER_BLOCKING 0x1, 0x80 ;  /* 0x0042000000007b1d */ /* 0x000fe20000010000 */
[----:B------:R-:W-:Y:S01]  /*6ad0*/  ISETP.NE.AND P1, PT, R78, RZ, PT ;  /* 0x000000ff4e00720c */ /* 0x000fe20003f25270 */
[----:B------:R-:W-:Y:S01]  /*6ae0*/  UISETP.NE.AND UP0, UPT, UR49, URZ, UPT ;  /* 0x000000ff3100728c */ /* 0x000fe2000bf05270 */
[----:B------:R-:W-:Y:S11]  /*6af0*/  LEA R3, R38, UR48, 0x3 ;  /* 0x0000003026037c11 */ /* 0x000ff6000f8e18ff */
[----:B------:R-:W-:Y:S01]  /*6b00*/  @P1 SHF.L.U32 R2, R71, 0x1f, RZ ;  /* 0x0000001f47021819 */ /* 0x000fe200000006ff */
[----:B------:R-:W-:Y:S06]  /*6b10*/  BRA.U !UP0, `(.L_x_117) ;  /* 0x0000000108247547 */ /* 0x000fec000b800000 */
[----:B------:R-:W-:Y:S01]  /*6b20*/  IMAD.U32 R5, RZ, RZ, UR51 ;  /* 0x00000033ff057e24 */ /* 0x000fe2000f8e00ff */
[----:B------:R-:W-:Y:S01]  /*6b30*/  MOV R0, UR37 ;  /* 0x0000002500007c02 */ /* 0x000fe20008000f00 */
[----:B------:R-:W-:Y:S03]  /*6b40*/  UIADD3 UR51, UPT, UPT, UR51, 0x1, URZ ;  /* 0x0000000133337890 */ /* 0x000fe6000fffe0ff */
[----:B------:R-:W-:Y:S01]  /*6b50*/  @P1 LEA R5, R5, UR48, 0x3 ;  /* 0x0000003005051c11 */ /* 0x000fe2000f8e18ff */
[----:B------:R-:W-:Y:S04]  /*6b60*/  UISETP.NE.AND UP0, UPT, UR51, 0x4, UPT ;  /* 0x000000043300788c */ /* 0x000fe8000bf05270 */
[----:B------:R-:W-:Y:S01]  /*6b70*/  @P1 VIADD R5, R5, 0x50 ;  /* 0x0000005005051836 */ /* 0x000fe20000000000 */
[----:B------:R-:W-:Y:S04]  /*6b80*/  USEL UR51, UR51, URZ, UP0 ;  /* 0x000000ff33337287 */ /* 0x000fe80008000000 */
[----:B------:R-:W-:Y:S04]  /*6b90*/  @P1 PRMT R0, R0, 0x654, R5 ;  /* 0x0000065400001816 */ /* 0x000fe80000000005 */
[----:B------:R2:W-:Y:S04]  /*6ba0*/  @P1 SYNCS.ARRIVE.TRANS64.RED.A1T0 RZ, [R0+URZ], RZ ;  /* 0x000000ff00ff19a7 */ /* 0x0005e800081004ff */
.L_x_117:
[----:B------:R-:W3:Y:S01]  /*6bb0*/  @P1 SYNCS.PHASECHK.TRANS64.TRYWAIT P0, [R3+URZ+0x30], R2 ;  /* 0x00003002030015a7 */ /* 0x000ee200080011ff */
[----:B------:R-:W-:Y:S01]  /*6bc0*/  BSSY B1, `(.L_x_118) ;  /* 0x0000012000017945 */ /* 0x000fe20003800000 */
[----:B---3--:R-:W-:Y:S03]  /*6bd0*/  @P1 SEL R39, RZ, 0x1, !P0 ;  /* 0x00000001ff271807 */ /* 0x008fe60004000000 */
[----:B------:R-:W-:Y:S05]  /*6be0*/  @!P1 BRA `(.L_x_119) ;  /* 0x00000000003c9947 */ /* 0x000fea0003800000 */
[----:B------:R-:W-:Y:S01]  /*6bf0*/  ISETP.NE.AND P1, PT, R80, RZ, PT ;  /* 0x000000ff5000720c */ /* 0x000fe20003f25270 */
[----:B------:R-:W-:Y:S01]  /*6c00*/  BSSY B0, `(.L_x_120) ;  /* 0x0000009000007945 */ /* 0x000fe20003800000 */
[----:B------:R-:W-:Y:S11]  /*6c10*/  ISETP.NE.AND P0, PT, R39, RZ, PT ;  /* 0x000000ff2700720c */ /* 0x000ff60003f05270 */
[----:B------:R-:W-:Y:S05]  /*6c20*/  @P1 IMAD R4, R38, 0x1000, R77 ;  /* 0x0000100026041824 */ /* 0x000fea00078e024d */
[----:B------:R-:W-:Y:S05]  /*6c30*/  @P1 IADD3 R2, PT, PT, R4, UR48, RZ ;  /* 0x0000003004021c10 */ /* 0x000fea000fffe0ff */
[----:B------:R-:W-:Y:S01]  /*6c40*/  @P1 IMAD.IADD R2, R81, 0x1, R2 ;  /* 0x0000000151021824 */ /* 0x000fe200078e0202 */
[----:B------:R-:W-:Y:S06]  /*6c50*/  @P0 BRA `(.L_x_121) ;  /* 0x00000000000c0947 */ /* 0x000fec0003800000 */
[----:B--2---:R-:W-:Y:S04]  /*6c60*/  SHF.L.U32 R0, R71, 0x1f, RZ ;  /* 0x0000001f47007819 */ /* 0x004fe800000006ff */
[----:B------:R-:W2:Y:S02]  /*6c70*/  SYNCS.PHASECHK.TRANS64.TRYWAIT P0, [R3+URZ+0x30], R0 ;  /* 0x00003000030075a7 */ /* 0x000ea400080011ff */
[----:B--2---:R-:W-:Y:S05]  /*6c80*/  @!P0 BRA `(.L_x_122) ;  /* 0x0000002400f48947 */ /* 0x004fea0003800000 */
.L_x_121:
[----:B------:R-:W-:Y:S05]  /*6c90*/  BSYNC B0 ;  /* 0x0000000000007941 */ /* 0x000fea0003800000 */
.L_x_120:
[----:B------:R-:W-:Y:S02]  /*6ca0*/  ISETP.NE.AND P0, PT, R80, RZ, PT ;  /* 0x000000ff5000720c */ /* 0x000fe40003f05270 */
[----:B------:R-:W-:Y:S11]  /*6cb0*/  IADD3 R38, PT, PT, R38, 0x1, RZ ;  /* 0x0000000126267810 */ /* 0x000ff60007ffe0ff */
[----:B------:R3:W4:Y:S04]  /*6cc0*/  @P0 LDS.128 R40, [R4+UR48+0x200] ;  /* 0x0002003004280984 */ /* 0x0007280008000c00 */
[----:B------:R3:W1:Y:S02]  /*6cd0*/  @P0 LDS.128 R48, [R2+0x200] ;  /* 0x0002000002300984 */ /* 0x0006640000000c00 */
.L_x_119:
[----:B------:R-:W-:Y:S05]  /*6ce0*/  BSYNC B1 ;  /* 0x0000000000017941 */ /* 0x000fea0003800000 */
.L_x_118:
[----:B--2---:R-:W-:Y:S05]  /*6cf0*/  VIADD R3, R34, 0x10 ;  /* 0x0000001022037836 */ /* 0x004fea0000000000 */
[----:B------:R-:W-:Y:S04]  /*6d00*/  SHF.R.U32.HI R3, RZ, 0x15, R3 ;  /* 0x00000015ff037819 */ /* 0x000fe80000011603 */
[----:B------:R-:W-:Y:S11]  /*6d10*/  LOP3.LUT P0, RZ, R3, 0x3, R66, 0x48, !PT ;  /* 0x0000000303ff7812 */ /* 0x000ff60007804842 */
[----:B------:R-:W-:Y:S02]  /*6d20*/  @!UPT UIADD3 URZ, UPT, UPT, URZ, URZ, URZ ;  /* 0x000000fffffff290 */ /* 0x000fe4000fffe0ff */
[----:B------:R-:W-:Y:S05]  /*6d30*/  @!P0 BRA `(.L_x_123) ;  /* 0x0000000000408947 */ /* 0x000fea0003800000 */
[----:B------:R-:W2:Y:S01]  /*6d40*/  LDCU.64 UR8, c[0x4][0x70] ;  /* 0x01000e00ff0877ac */ /* 0x000ea20008000a00 */
[----:B------:R-:W-:Y:S01]  /*6d50*/  MOV R3, 0x0 ;  /* 0x0000000000037802 */ /* 0x000fe20000000f00 */
[----:B------:R-:W-:Y:S02]  /*6d60*/  HFMA2 R12, -RZ, RZ, 0, 5.9604644775390625e-08 ;  /* 0x00000001ff0c7431 */ /* 0x000fe400000001ff */
[----:B------:R-:W-:Y:S02]  /*6d70*/  IMAD.MOV.U32 R8, RZ, RZ, 0x192 ;  /* 0x00000192ff087424 */ /* 0x000fe400078e00ff */
[----:B------:R-:W-:Y:S01]  /*6d80*/  IMAD.MOV.U32 R13, RZ, RZ, RZ ;  /* 0x000000ffff0d7224 */ /* 0x000fe200078e00ff */
[----:B------:R-:W5:Y:S01]  /*6d90*/  LDCU.64 UR6, c[0x4][0x78] ;  /* 0x01000f00ff0677ac */ /* 0x000f620008000a00 */
[----:B---3--:R-:W3:Y:S01]  /*6da0*/  LDC.64 R2, c[0x4][R3] ;  /* 0x0100000003027b82 */ /* 0x008ee20000000a00 */
[----:B------:R-:W4:Y:S01]  /*6db0*/  LDCU.64 UR4, c[0x4][0x10] ;  /* 0x01000200ff0477ac */ /* 0x000f220008000a00 */
[----:B--2---:R-:W-:Y:S01]  /*6dc0*/  MOV R5, UR9 ;  /* 0x0000000900057c02 */ /* 0x004fe20008000f00 */
[----:B------:R-:W-:Y:S01]  /*6dd0*/  IMAD.U32 R4, RZ, RZ, UR8 ;  /* 0x00000008ff047e24 */ /* 0x000fe2000f8e00ff */
[----:B-----5:R-:W-:Y:S01]  /*6de0*/  MOV R7, UR7 ;  /* 0x0000000700077c02 */ /* 0x020fe20008000f00 */
[----:B------:R-:W-:Y:S01]  /*6df0*/  IMAD.U32 R6, RZ, RZ, UR6 ;  /* 0x00000006ff067e24 */ /* 0x000fe2000f8e00ff */
[----:B----4-:R-:W-:Y:S01]  /*6e00*/  MOV R11, UR5 ;  /* 0x00000005000b7c02 */ /* 0x010fe20008000f00 */
[----:B------:R-:W-:Y:S02]  /*6e10*/  IMAD.U32 R10, RZ, RZ, UR4 ;  /* 0x00000004ff0a7e24 */ /* 0x000fe4000f8e00ff */
[----:B------:R-:W-:Y:S07]  /*6e20*/  LEPC R20, `(.L_x_123) ;  /* 0x000000001014794e */ /* 0x000fee0000000000 */
[----:B-1-3--:R-:W-:Y:S05]  /*6e30*/  CALL.ABS.NOINC R2 ;  /* 0x0000000002007343 */ /* 0x00afea0003c00000 */
.L_x_123:
[----:B------:R-:W-:Y:S01]  /*6e40*/  ISETP.NE.AND P6, PT, R78, RZ, PT ;  /* 0x000000ff4e00720c */ /* 0x000fe20003fc5270 */
[----:B------:R-:W-:Y:S05]  /*6e50*/  WARPSYNC.ALL ;  /* 0x0000000000007948 */ /* 0x000fea0003800000 */
[----:B------:R-:W-:Y:S01]  /*6e60*/  R2UR UR4, R34 ;  /* 0x00000000220472ca */ /* 0x000fe200000e0000 */
[--C-:B----4-:R-:W-:Y:S01]  /*6e70*/  HADD2.F32 R20, -RZ, R40.reuse.H0_H0 ;  /* 0x20000028ff147230 */ /* 0x110fe20000004100 */
[----:B------:R-:W-:Y:S01]  /*6e80*/  ISETP.NE.AND P0, PT, R72, RZ, PT ;  /* 0x000000ff4800720c */ /* 0x000fe20003f05270 */
[----:B------:R-:W-:Y:S01]  /*6e90*/  HADD2.F32 R21, -RZ, R40.H1_H1 ;  /* 0x30000028ff157230 */ /* 0x000fe20000004100 */
[----:B------:R-:W-:Y:S01]  /*6ea0*/  MOV R82, UR51 ;  /* 0x0000003300527c02 */ /* 0x000fe20008000f00 */
[--C-:B------:R-:W-:Y:S01]  /*6eb0*/  HADD2.F32 R36, -RZ, R41.reuse.H1_H1 ;  /* 0x30000029ff247230 */ /* 0x100fe20000004100 */
[----:B------:R-:W-:Y:S01]  /*6ec0*/  MOV R83, UR37 ;  /* 0x0000002500537c02 */ /* 0x000fe20008000f00 */
[----:B-1----:R-:W-:Y:S01]  /*6ed0*/  HADD2.F32 R37, -RZ, R48.H0_H0 ;  /* 0x20000030ff257230 */ /* 0x002fe20000004100 */
[----:B------:R-:W-:Y:S01]  /*6ee0*/  @P6 LEA R82, R82, UR48, 0x3 ;  /* 0x0000003052526c11 */ /* 0x000fe2000f8e18ff */
[----:B------:R-:W-:Y:S01]  /*6ef0*/  BSSY.RECONVERGENT B0, `(.L_x_124) ;  /* 0x0000052000007945 */ /* 0x000fe20003800200 */
[----:B------:R-:W-:Y:S02]  /*6f00*/  @P6 SHF.L.U32 R88, R71, 0x1f, RZ ;  /* 0x0000001f47586819 */ /* 0x000fe400000006ff */
[----:B------:R-:W-:Y:S01]  /*6f10*/  @P6 IADD3 R82, PT, PT, R82, 0x50, RZ ;  /* 0x0000005052526810 */ /* 0x000fe20007ffe0ff */
[----:B---3--:R-:W1:Y:S03]  /*6f20*/  LDTM.x16 R4, tmem[UR4+0x10] ;  /* 0x00001004000479ee */ /* 0x008e660008240000 */
[----:B------:R-:W-:Y:S02]  /*6f30*/  @P6 PRMT R82, R83, 0x654, R82 ;  /* 0x0000065453526816 */ /* 0x000fe40000000052 */
[----:B------:R-:W-:Y:S01]  /*6f40*/  LEA R83, R38, UR48, 0x3 ;  /* 0x0000003026537c11 */ /* 0x000fe2000f8e18ff */
[C---:B-1----:R-:W-:Y:S01]  /*6f50*/  FMUL R0, R32.reuse, R4 ;  /* 0x0000000420007220 */ /* 0x042fe20000400000 */
[C---:B------:R-:W-:Y:S01]  /*6f60*/  FMUL R2, R32.reuse, R5 ;  /* 0x0000000520027220 */ /* 0x040fe20000400000 */
[C---:B------:R-:W-:Y:S01]  /*6f70*/  FMUL R3, R32.reuse, R6 ;  /* 0x0000000620037220 */ /* 0x040fe20000400000 */
[C---:B------:R-:W-:Y:S01]  /*6f80*/  FMUL R7, R32.reuse, R7 ;  /* 0x0000000720077220 */ /* 0x040fe20000400000 */
[C---:B------:R-:W-:Y:S01]  /*6f90*/  FFMA R0, R35.reuse, R20, R0 ;  /* 0x0000001423007223 */ /* 0x040fe20000000000 */
[----:B------:R-:W-:Y:S02]  /*6fa0*/  HADD2.F32 R20, -RZ, R41.H0_H0 ;  /* 0x20000029ff147230 */ /* 0x000fe40000004100 */
[C---:B------:R-:W-:Y:S01]  /*6fb0*/  FFMA R2, R35.reuse, R21, R2 ;  /* 0x0000001523027223 */ /* 0x040fe20000000002 */
[C---:B------:R-:W-:Y:S01]  /*6fc0*/  FMUL R4, R32.reuse, R8 ;  /* 0x0000000820047220 */ /* 0x040fe20000400000 */
[C---:B------:R-:W-:Y:S01]  /*6fd0*/  FMUL R5, R32.reuse, R9 ;  /* 0x0000000920057220 */ /* 0x040fe20000400000 */
[--C-:B------:R-:W-:Y:S02]  /*6fe0*/  HADD2.F32 R21, -RZ, R43.reuse.H0_H0 ;  /* 0x2000002bff157230 */ /* 0x100fe40000004100 */
[C---:B------:R-:W-:Y:S01]  /*6ff0*/  FFMA R3, R35.reuse, R20, R3 ;  /* 0x0000001423037223 */ /* 0x040fe20000000003 */
[--C-:B------:R-:W-:Y:S02]  /*7000*/  HADD2.F32 R20, -RZ, R42.reuse.H0_H0 ;  /* 0x2000002aff147230 */ /* 0x100fe40000004100 */
[C---:B------:R-:W-:Y:S01]  /*7010*/  FFMA R7, R35.reuse, R36, R7 ;  /* 0x0000002423077223 */ /* 0x040fe20000000007 */
[C---:B------:R-:W-:Y:S01]  /*7020*/  FMUL R6, R32.reuse, R10 ;  /* 0x0000000a20067220 */ /* 0x040fe20000400000 */
[----:B------:R-:W-:Y:S02]  /*7030*/  HADD2.F32 R36, -RZ, R43.H1_H1 ;  /* 0x3000002bff247230 */ /* 0x000fe40000004100 */
[C---:B------:R-:W-:Y:S01]  /*7040*/  FMUL R11, R32.reuse, R11 ;  /* 0x0000000b200b7220 */ /* 0x040fe20000400000 */
[C---:B------:R-:W-:Y:S01]  /*7050*/  FFMA R4, R35.reuse, R20, R4 ;  /* 0x0000001423047223 */ /* 0x040fe20000000004 */
[----:B------:R-:W-:Y:S02]  /*7060*/  HADD2.F32 R20, -RZ, R42.H1_H1 ;  /* 0x3000002aff147230 */ /* 0x000fe40000004100 */
[C---:B------:R-:W-:Y:S01]  /*7070*/  FMUL R8, R32.reuse, R12 ;  /* 0x0000000c20087220 */ /* 0x040fe20000400000 */
[C---:B------:R-:W-:Y:S01]  /*7080*/  FMUL R9, R32.reuse, R13 ;  /* 0x0000000d20097220 */ /* 0x040fe20000400000 */
[C---:B------:R-:W-:Y:S01]  /*7090*/  FMUL R10, R32.reuse, R14 ;  /* 0x0000000e200a7220 */ /* 0x040fe20000400000 */
[C---:B------:R-:W-:Y:S01]  /*70a0*/  FMUL R15, R32.reuse, R15 ;  /* 0x0000000f200f7220 */ /* 0x040fe20000400000 */
[C---:B------:R-:W-:Y:S01]  /*70b0*/  FFMA R5, R35.reuse, R20, R5 ;  /* 0x0000001423057223 */ /* 0x040fe20000000005 */
[----:B------:R-:W-:Y:S02]  /*70c0*/  HADD2.F32 R20, -RZ, R48.H1_H1 ;  /* 0x30000030ff147230 */ /* 0x000fe40000004100 */
[C---:B------:R-:W-:Y:S01]  /*70d0*/  FFMA R6, R35.reuse, R21, R6 ;  /* 0x0000001523067223 */ /* 0x040fe20000000006 */
[C---:B------:R-:W-:Y:S01]  /*70e0*/  FFMA R11, R35.reuse, R36, R11 ;  /* 0x00000024230b7223 */ /* 0x040fe2000000000b */
[C---:B------:R-:W-:Y:S01]  /*70f0*/  FFMA R8, R35.reuse, R37, R8 ;  /* 0x0000002523087223 */ /* 0x040fe20000000008 */
[--C-:B------:R-:W-:Y:S02]  /*7100*/  HADD2.F32 R21, -RZ, R49.reuse.H0_H0 ;  /* 0x20000031ff157230 */ /* 0x100fe40000004100 */
[C---:B------:R-:W-:Y:S01]  /*7110*/  FFMA R9, R35.reuse, R20, R9 ;  /* 0x0000001423097223 */ /* 0x040fe20000000009 */
[----:B------:R-:W-:Y:S02]  /*7120*/  HADD2.F32 R20, -RZ, R49.H1_H1 ;  /* 0x30000031ff147230 */ /* 0x000fe40000004100 */
[C---:B------:R-:W-:Y:S01]  /*7130*/  FMUL R12, R32.reuse, R16 ;  /* 0x00000010200c7220 */ /* 0x040fe20000400000 */
[C---:B------:R-:W-:Y:S01]  /*7140*/  FMUL R13, R32.reuse, R17 ;  /* 0x00000011200d7220 */ /* 0x040fe20000400000 */
[C---:B------:R-:W-:Y:S01]  /*7150*/  FFMA R10, R35.reuse, R21, R10 ;  /* 0x00000015230a7223 */ /* 0x040fe2000000000a */
[--C-:B------:R-:W-:Y:S02]  /*7160*/  HADD2.F32 R21, -RZ, R50.reuse.H0_H0 ;  /* 0x20000032ff157230 */ /* 0x100fe40000004100 */
[C---:B------:R-:W-:Y:S01]  /*7170*/  FFMA R15, R35.reuse, R20, R15 ;  /* 0x00000014230f7223 */ /* 0x040fe2000000000f */
[----:B------:R-:W-:Y:S02]  /*7180*/  HADD2.F32 R20, -RZ, R50.H1_H1 ;  /* 0x30000032ff147230 */ /* 0x000fe40000004100 */
[C---:B------:R-:W-:Y:S01]  /*7190*/  FMUL R14, R32.reuse, R18 ;  /* 0x00000012200e7220 */ /* 0x040fe20000400000 */
[--C-:B------:R-:W-:Y:S02]  /*71a0*/  HADD2.F32 R37, -RZ, R51.reuse.H0_H0 ;  /* 0x20000033ff257230 */ /* 0x100fe40000004100 */
[----:B------:R-:W-:Y:S01]  /*71b0*/  FMUL R19, R32, R19 ;  /* 0x0000001320137220 */ /* 0x000fe20000400000 */
[----:B------:R-:W-:Y:S01]  /*71c0*/  HADD2.F32 R36, -RZ, R51.H1_H1 ;  /* 0x30000033ff247230 */ /* 0x000fe20000004100 */
        /* <DEDUP_REMOVED lines=22> */
[----:B------:R-:W-:Y:S02]  /*7330*/  UIADD3 UR12, UP0, UPT, UR52, 0x680, URZ ;  /* 0x00000680340c7890 */ /* 0x000fe4000ff1e0ff */
[----:B------:R-:W-:Y:S02]  /*7340*/  UIADD3 UR9, UPT, UPT, UR41, 0x10, URZ ;  /* 0x0000001029097890 */ /* 0x000fe4000fffe0ff */
[----:B------:R-:W-:Y:S02]  /*7350*/  UIADD3 UR8, UPT, UPT, UR48, 0x1200, URZ ;  /* 0x0000120030087890 */ /* 0x000fe4000fffe0ff */
[----:B------:R-:W-:Y:S01]  /*7360*/  UIADD3.X UR13, UPT, UPT, URZ, UR53, URZ, UP0, !UPT ;  /* 0x00000035ff0d7290 */ /* 0x000fe200087fe4ff */
[----:B------:R-:W-:Y:S01]  /*7370*/  UMOV UR10, UR42 ;  /* 0x0000002a000a7c82 */ /* 0x000fe20008000000 */
[----:B------:R-:W-:Y:S01]  /*7380*/  UMOV UR11, UR36 ;  /* 0x00000024000b7c82 */ /* 0x000fe20008000000 */
[----:B------:R-:W-:Y:S02]  /*7390*/  UIADD3 UR5, UPT, UPT, UR41, 0x50, URZ ;  /* 0x0000005029057890 */ /* 0x000fe4000fffe0ff */
[----:B------:R-:W-:Y:S01]  /*73a0*/  UIADD3 UR4, UPT, UPT, UR48, 0x1a00, URZ ;  /* 0x00001a0030047890 */ /* 0x000fe2000fffe0ff */
[----:B------:R-:W-:Y:S03]  /*73b0*/  UMOV UR6, UR42 ;  /* 0x0000002a00067c82 */ /* 0x000fe60008000000 */
[----:B------:R2:W-:Y:S01]  /*73c0*/  UTMASTG.3D [UR8], [UR12] ;  /* 0x000000080c0073b5 */ /* 0x0005e20008010000 */
[----:B------:R-:W-:Y:S04]  /*73d0*/  UMOV UR7, UR36 ;  /* 0x0000002400077c82 */ /* 0x000fe80008000000 */
[----:B------:R2:W-:Y:S01]  /*73e0*/  UTMASTG.3D [UR4], [UR12] ;  /* 0x000000040c0073b5 */ /* 0x0005e20008010000 */
[----:B------:R0:W-:Y:S01]  /*73f0*/  UTMACMDFLUSH ;  /* 0x00000000000079b7 */ /* 0x0001e20000000000 */
[----:B--2---:R-:W-:Y:S04]  /*7400*/  DEPBAR.LE SB0, 0x1 ;  /* 0x000080400000791a */ /* 0x004fe80000000000 */
.L_x_125:
[----:B------:R-:W-:Y:S05]  /*7410*/  BSYNC.RECONVERGENT B0 ;  /* 0x0000000000007941 */ /* 0x000fea0003800200 */
.L_x_124:
[----:B------:R-:W-:Y:S01]  /*7420*/  BAR.SYNC.DEFER_BLOCKING 0x1, 0x80 ;  /* 0x0042000000007b1d */ /* 0x000fe20000010000 */
[----:B------:R-:W-:Y:S04]  /*7430*/  UIADD3 UR40, UPT, UPT, UR51, 0x1, URZ ;  /* 0x0000000133287890 */ /* 0x000fe8000fffe0ff */
[----:B------:R-:W-:Y:S04]  /*7440*/  UISETP.NE.AND UP0, UPT, UR40, 0x4, UPT ;  /* 0x000000042800788c */ /* 0x000fe8000bf05270 */
[----:B------:R-:W-:Y:S01]  /*7450*/  USEL UR40, UR40, URZ, UP0 ;  /* 0x000000ff28287287 */ /* 0x000fe20008000000 */
[----:B------:R2:W-:Y:S01]  /*7460*/  @P6 SYNCS.ARRIVE.TRANS64.RED.A1T0 RZ, [R82+URZ], RZ ;  /* 0x000000ff52ff69a7 */ /* 0x0005e200081004ff */
[----:B------:R-:W-:Y:S01]  /*7470*/  BSSY B1, `(.L_x_126) ;  /* 0x0000013000017945 */ /* 0x000fe20003800000 */
[----:B------:R-:W3:Y:S02]  /*7480*/  @P6 SYNCS.PHASECHK.TRANS64.TRYWAIT P0, [R83+URZ+0x30], R88 ;  /* 0x00003058530065a7 */ /* 0x000ee400080011ff */
[----:B---3--:R-:W-:Y:S01]  /*7490*/  @P6 SEL R39, RZ, 0x1, !P0 ;  /* 0x00000001ff276807 */ /* 0x008fe20004000000 */
[----:B--2---:R-:W-:Y:S06]  /*74a0*/  @!P6 BRA `(.L_x_127) ;  /* 0x00000000003ce947 */ /* 0x004fec0003800000 */
[----:B------:R-:W-:Y:S01]  /*74b0*/  ISETP.NE.AND P1, PT, R80, RZ, PT ;  /* 0x000000ff5000720c */ /* 0x000fe20003f25270 */
[----:B------:R-:W-:Y:S01]  /*74c0*/  BSSY B0, `(.L_x_128) ;  /* 0x0000009000007945 */ /* 0x000fe20003800000 */
[----:B------:R-:W-:Y:S11]  /*74d0*/  ISETP.NE.AND P0, PT, R39, RZ, PT ;  /* 0x000000ff2700720c */ /* 0x000ff60003f05270 */
[----:B------:R-:W-:Y:S05]  /*74e0*/  @P1 IMAD R2, R38, 0x1000, R77 ;  /* 0x0000100026021824 */ /* 0x000fea00078e024d */
[----:B------:R-:W-:Y:S05]  /*74f0*/  @P1 IADD3 R0, PT, PT, R2, UR48, RZ ;  /* 0x0000003002001c10 */ /* 0x000fea000fffe0ff */
[----:B------:R-:W-:Y:S01]  /*7500*/  @P1 IMAD.IADD R0, R81, 0x1, R0 ;  /* 0x0000000151001824 */ /* 0x000fe200078e0200 */
[----:B------:R-:W-:Y:S06]  /*7510*/  @P0 BRA `(.L_x_129) ;  /* 0x00000000000c0947 */ /* 0x000fec0003800000 */
[----:B------:R-:W-:Y:S04]  /*7520*/  SHF.L.U32 R4, R71, 0x1f, RZ ;  /* 0x0000001f47047819 */ /* 0x000fe800000006ff */
[----:B------:R-:W2:Y:S02]  /*7530*/  SYNCS.PHASECHK.TRANS64.TRYWAIT P0, [R83+URZ+0x30], R4 ;  /* 0x00003004530075a7 */ /* 0x000ea400080011ff */
[----:B--2---:R-:W-:Y:S05]  /*7540*/  @!P0 BRA `(.L_x_130) ;  /* 0x0000001c00d88947 */ /* 0x004fea0003800000 */
.L_x_129:
[----:B------:R-:W-:Y:S05]  /*7550*/  BSYNC B0 ;  /* 0x0000000000007941 */ /* 0x000fea0003800000 */
.L_x_128:
[----:B------:R-:W-:Y:S02]  /*7560*/  ISETP.NE.AND P0, PT, R80, RZ, PT ;  /* 0x000000ff5000720c */ /* 0x000fe40003f05270 */
[----:B------:R-:W-:Y:S11]  /*7570*/  IADD3 R38, PT, PT, R38, 0x1, RZ ;  /* 0x0000000126267810 */ /* 0x000ff60007ffe0ff */
[----:B------:R3:W4:Y:S04]  /*7580*/  @P0 LDS.128 R40, [R2+UR48+0x200] ;  /* 0x0002003002280984 */ /* 0x0007280008000c00 */
[----:B------:R3:W1:Y:S02]  /*7590*/  @P0 LDS.128 R48, [R0+0x200] ;  /* 0x0002000000300984 */ /* 0x0006640000000c00 */
.L_x_127:
[----:B------:R-:W-:Y:S05]  /*75a0*/  BSYNC B1 ;  /* 0x0000000000017941 */ /* 0x000fea0003800000 */
.L_x_126:
[----:B------:R-:W-:Y:S05]  /*75b0*/  VIADD R3, R34, 0x20 ;  /* 0x0000002022037836 */ /* 0x000fea0000000000 */
[----:B------:R-:W-:Y:S04]  /*75c0*/  SHF.R.U32.HI R3, RZ, 0x15, R3 ;  /* 0x00000015ff037819 */ /* 0x000fe80000011603 */
[----:B------:R-:W-:Y:S11]  /*75d0*/  LOP3.LUT P0, RZ, R3, 0x3, R66, 0x48, !PT ;  /* 0x0000000303ff7812 */ /* 0x000ff60007804842 */
[----:B------:R-:W-:Y:S02]  /*75e0*/  @!UPT UIADD3 URZ, UPT, UPT, URZ, URZ, URZ ;  /* 0x000000fffffff290 */ /* 0x000fe4000fffe0ff */
[----:B------:R-:W-:Y:S05]  /*75f0*/  @!P0 BRA `(.L_x_131) ;  /* 0x0000000000408947 */ /* 0x000fea0003800000 */
[----:B------:R-:W5:Y:S01]  /*7600*/  LDCU.64 UR8, c[0x4][0x70] ;  /* 0x01000e00ff0877ac */ /* 0x000f620008000a00 */
[----:B------:R-:W-:Y:S01]  /*7610*/  MOV R3, 0x0 ;  /* 0x0000000000037802 */ /* 0x000fe20000000f00 */
[----:B------:R-:W-:Y:S02]  /*7620*/  HFMA2 R12, -RZ, RZ, 0, 5.9604644775390625e-08 ;  /* 0x00000001ff0c7431 */ /* 0x000fe400000001ff */
[----:B------:R-:W-:Y:S02]  /*7630*/  IMAD.MOV.U32 R8, RZ, RZ, 0x192 ;  /* 0x00000192ff087424 */ /* 0x000fe400078e00ff */
[----:B------:R-:W-:Y:S01]  /*7640*/  IMAD.MOV.U32 R13, RZ, RZ, RZ ;  /* 0x000000ffff0d7224 */ /* 0x000fe200078e00ff */
[----:B------:R-:W4:Y:S01]  /*7650*/  LDCU.64 UR6, c[0x4][0x78] ;  /* 0x01000f00ff0677ac */ /* 0x000f220008000a00 */
[----:B---3--:R-:W3:Y:S01]  /*7660*/  LDC.64 R2, c[0x4][R3] ;  /* 0x0100000003027b82 */ /* 0x008ee20000000a00 */
[----:B------:R-:W1:Y:S01]  /*7670*/  LDCU.64 UR4, c[0x4][0x10] ;  /* 0x01000200ff0477ac */ /* 0x000e620008000a00 */
[----:B-----5:R-:W-:Y:S01]  /*7680*/  MOV R5, UR9 ;  /* 0x0000000900057c02 */ /* 0x020fe20008000f00 */
[----:B--2---:R-:W-:Y:S01]  /*7690*/  IMAD.U32 R4, RZ, RZ, UR8 ;  /* 0x00000008ff047e24 */ /* 0x004fe2000f8e00ff */
[----:B----4-:R-:W-:Y:S01]  /*76a0*/  MOV R7, UR7 ;  /* 0x0000000700077c02 */ /* 0x010fe20008000f00 */
[----:B------:R-:W-:Y:S01]  /*76b0*/  IMAD.U32 R6, RZ, RZ, UR6 ;  /* 0x00000006ff067e24 */ /* 0x000fe2000f8e00ff */
[----:B-1----:R-:W-:Y:S01]  /*76c0*/  MOV R11, UR5 ;  /* 0x00000005000b7c02 */ /* 0x002fe20008000f00 */
[----:B------:R-:W-:Y:S02]  /*76d0*/  IMAD.U32 R10, RZ, RZ, UR4 ;  /* 0x00000004ff0a7e24 */ /* 0x000fe4000f8e00ff */
[----:B------:R-:W-:Y:S07]  /*76e0*/  LEPC R20, `(.L_x_131) ;  /* 0x000000001014794e */ /* 0x000fee0000000000 */
[----:B---3--:R-:W-:Y:S05]  /*76f0*/  CALL.ABS.NOINC R2 ;  /* 0x0000000002007343 */ /* 0x008fea0003c00000 */
.L_x_131:
        /* <DEDUP_REMOVED lines=8> */
[----:B--2---:R-:W-:Y:S01]  /*7780*/  MOV R83, UR37 ;  /* 0x0000002500537c02 */ /* 0x004fe20008000f00 */
[----:B-1----:R-:W-:Y:S01]  /*7790*/  HADD2.F32 R37, -RZ, R48.H0_H0 ;  /* 0x20000030ff257230 */ /* 0x002fe20000004100 */
[----:B------:R-:W-:Y:S01]  /*77a0*/  @P6 LEA R82, R82, UR48, 0x3 ;  /* 0x0000003052526c11 */ /* 0x000fe2000f8e18ff */
[----:B------:R-:W-:Y:S01]  /*77b0*/  BSSY.RECONVERGENT B0, `(.L_x_132) ;  /* 0x0000052000007945 */ /* 0x000fe20003800200 */
[----:B------:R-:W-:Y:S02]  /*77c0*/  LEA R88, R38, UR48, 0x3 ;  /* 0x0000003026587c11 */ /* 0x000fe4000f8e18ff */
[----:B------:R-:W-:Y:S01]  /*77d0*/  @P6 IADD3 R82, PT, PT, R82, 0x50, RZ ;  /* 0x0000005052526810 */ /* 0x000fe20007ffe0ff */
[----:B------:R-:W3:Y:S03]  /*77e0*/  LDTM.x16 R4, tmem[UR4+0x20] ;  /* 0x00002004000479ee */ /* 0x000ee60008240000 */
[----:B------:R-:W-:Y:S02]  /*77f0*/  @P6 PRMT R82, R83, 0x654, R82 ;  /* 0x0000065453526816 */ /* 0x000fe40000000052 */
[----:B------:R-:W-:Y:S01]  /*7800*/  @P6 SHF.L.U32 R83, R71, 0x1f, RZ ;  /* 0x0000001f47536819 */ /* 0x000fe200000006ff */
[C---:B---3--:R-:W-:Y:S01]  /*7810*/  FMUL R0, R32.reuse, R4 ;  /* 0x0000000420007220 */ /* 0x048fe20000400000 */
        /* <DEDUP_REMOVED lines=75> */
.L_x_133:
[----:B------:R-:W-:Y:S05]  /*7cd0*/  BSYNC.RECONVERGENT B0 ;  /* 0x0000000000007941 */ /* 0x000fea0003800200 */
.L_x_132:
        /* <DEDUP_REMOVED lines=19> */
.L_x_137:
[----:B------:R-:W-:Y:S05]  /*7e10*/  BSYNC B0 ;  /* 0x0000000000007941 */ /* 0x000fea0003800000 */
.L_x_136:
[----:B------:R-:W-:Y:S11]  /*7e20*/  ISETP.NE.AND P0, PT, R80, RZ, PT ;  /* 0x000000ff5000720c */ /* 0x000ff60003f05270 */
[----:B------:R-:W-:Y:S02]  /*7e30*/  @!UPT UIADD3 URZ, UPT, UPT, URZ, URZ, URZ ;  /* 0x000000fffffff290 */ /* 0x000fe4000fffe0ff */
[----:B------:R3:W4:Y:S04]  /*7e40*/  @P0 LDS.128 R40, [R38+UR48+0x200] ;  /* 0x0002003026280984 */ /* 0x0007280008000c00 */
[----:B------:R3:W1:Y:S02]  /*7e50*/  @P0 LDS.128 R48, [R81+0x200] ;  /* 0x0002000051300984 */ /* 0x0006640000000c00 */
.L_x_135:
[----:B------:R-:W-:Y:S05]  /*7e60*/  BSYNC B1 ;  /* 0x0000000000017941 */ /* 0x000fea0003800000 */
.L_x_134:
        /* <DEDUP_REMOVED lines=11> */
[----:B------:R-:W1:Y:S01]  /*7f20*/  LDC.64 R2, c[0x4][R3] ;  /* 0x0100000003027b82 */ /* 0x000e620000000a00 */
[----:B------:R-:W3:Y:S01]  /*7f30*/  LDCU.64 UR4, c[0x4][0x10] ;  /* 0x01000200ff0477ac */ /* 0x000ee20008000a00 */
[----:B--2---:R-:W-:Y:S01]  /*7f40*/  MOV R5, UR9 ;  /* 0x0000000900057c02 */ /* 0x004fe20008000f00 */
[----:B------:R-:W-:Y:S01]  /*7f50*/  IMAD.U32 R4, RZ, RZ, UR8 ;  /* 0x00000008ff047e24 */ /* 0x000fe2000f8e00ff */
[----:B-----5:R-:W-:Y:S01]  /*7f60*/  MOV R7, UR7 ;  /* 0x0000000700077c02 */ /* 0x020fe20008000f00 */
[----:B------:R-:W-:Y:S01]  /*7f70*/  IMAD.U32 R6, RZ, RZ, UR6 ;  /* 0x00000006ff067e24 */ /* 0x000fe2000f8e00ff */
[----:B---3--:R-:W-:Y:S01]  /*7f80*/  MOV R11, UR5 ;  /* 0x00000005000b7c02 */ /* 0x008fe20008000f00 */
[----:B------:R-:W-:Y:S02]  /*7f90*/  IMAD.U32 R10, RZ, RZ, UR4 ;  /* 0x00000004ff0a7e24 */ /* 0x000fe4000f8e00ff */
[----:B------:R-:W-:Y:S07]  /*7fa0*/  LEPC R20, `(.L_x_139) ;  /* 0x000000001014794e */ /* 0x000fee0000000000 */
[----:B-1--4-:R-:W-:Y:S05]  /*7fb0*/  CALL.ABS.NOINC R2 ;  /* 0x0000000002007343 */ /* 0x012fea0003c00000 */
.L_x_139:
[----:B------:R-:W-:Y:S01]  /*7fc0*/  ISETP.NE.AND P0, PT, R72, RZ, PT ;  /* 0x000000ff4800720c */ /* 0x000fe20003f05270 */
[----:B------:R-:W-:Y:S05]  /*7fd0*/  WARPSYNC.ALL ;  /* 0x0000000000007948 */ /* 0x000fea0003800000 */
[----:B------:R-:W-:Y:S01]  /*7fe0*/  R2UR UR4, R34 ;  /* 0x00000000220472ca */ /* 0x000fe200000e0000 */
[--C-:B----4-:R-:W-:Y:S01]  /*7ff0*/  HADD2.F32 R20, -RZ, R40.reuse.H0_H0 ;  /* 0x20000028ff147230 */ /* 0x110fe20000004100 */
[----:B------:R-:W-:Y:S01]  /*8000*/  IADD3 R74, PT, PT, R74, 0xc0, RZ ;  /* 0x000000c04a4a7810 */ /* 0x000fe20007ffe0ff */
[----:B------:R-:W-:Y:S01]  /*8010*/  HADD2.F32 R36, -RZ, R40.H1_H1 ;  /* 0x30000028ff247230 */ /* 0x000fe20000004100 */
[----:B------:R-:W-:Y:S01]  /*8020*/  BSSY.RECONVERGENT B0, `(.L_x_140) ;  /* 0x0000053000007945 */ /* 0x000fe20003800200 */
[--C-:B------:R-:W-:Y:S01]  /*8030*/  HADD2.F32 R21, -RZ, R41.reuse.H0_H0 ;  /* 0x20000029ff157230 */ /* 0x100fe20000004100 */
[----:B------:R-:W-:Y:S01]  /*8040*/  LOP3.LUT R74, R74, 0xfefffff8, RZ, 0xc0, !PT ;  /* 0xfefffff84a4a7812 */ /* 0x000fe200078ec0ff */
[----:B---3--:R-:W-:Y:S02]  /*8050*/  HADD2.F32 R38, -RZ, R41.H1_H1 ;  /* 0x30000029ff267230 */ /* 0x008fe40000004100 */
[--C-:B------:R-:W-:Y:S02]  /*8060*/  HADD2.F32 R37, -RZ, R42.reuse.H0_H0 ;  /* 0x2000002aff257230 */ /* 0x100fe40000004100 */
[----:B------:R-:W-:Y:S02]  /*8070*/  HADD2.F32 R40, -RZ, R42.H1_H1 ;  /* 0x3000002aff287230 */ /* 0x000fe40000004100 */
[----:B------:R-:W2:Y:S01]  /*8080*/  LDTM.x16 R4, tmem[UR4+0x30] ;  /* 0x00003004000479ee */ /* 0x000ea20008240000 */
[----:B------:R-:W-:Y:S01]  /*8090*/  NOP ;  /* 0x0000000000007918 */ /* 0x000fe20000000000 */
[----:B--2---:R2:W-:Y:S01]  /*80a0*/  SYNCS.ARRIVE.TRANS64.RED.A1T0 RZ, [R74+URZ], RZ ;  /* 0x000000ff4aff79a7 */ /* 0x0045e200081004ff */
[--C-:B------:R-:W-:Y:S02]  /*80b0*/  HADD2.F32 R39, -RZ, R43.reuse.H0_H0 ;  /* 0x2000002bff277230 */ /* 0x100fe40000004100 */
[----:B------:R-:W-:Y:S02]  /*80c0*/  HADD2.F32 R42, -RZ, R43.H1_H1 ;  /* 0x3000002bff2a7230 */ /* 0x000fe40000004100 */
[--C-:B-1----:R-:W-:Y:S02]  /*80d0*/  HADD2.F32 R41, -RZ, R48.reuse.H0_H0 ;  /* 0x20000030ff297230 */ /* 0x102fe40000004100 */
[----:B------:R-:W-:Y:S02]  /*80e0*/  HADD2.F32 R43, -RZ, R48.H1_H1 ;  /* 0x30000030ff2b7230 */ /* 0x000fe40000004100 */
[--C-:B------:R-:W-:Y:S02]  /*80f0*/  HADD2.F32 R44, -RZ, R49.reuse.H0_H0 ;  /* 0x20000031ff2c7230 */ /* 0x100fe40000004100 */
[----:B------:R-:W-:Y:S02]  /*8100*/  HADD2.F32 R46, -RZ, R49.H1_H1 ;  /* 0x30000031ff2e7230 */ /* 0x000fe40000004100 */
[--C-:B------:R-:W-:Y:S02]  /*8110*/  HADD2.F32 R45, -RZ, R50.reuse.H0_H0 ;  /* 0x20000032ff2d7230 */ /* 0x100fe40000004100 */
[----:B------:R-:W-:Y:S02]  /*8120*/  HADD2.F32 R48, -RZ, R50.H1_H1 ;  /* 0x30000032ff307230 */ /* 0x000fe40000004100 */
[--C-:B------:R-:W-:Y:S02]  /*8130*/  HADD2.F32 R47, -RZ, R51.reuse.H0_H0 ;  /* 0x20000033ff2f7230 */ /* 0x100fe40000004100 */
[----:B------:R-:W-:Y:S02]  /*8140*/  HADD2.F32 R50, -RZ, R51.H1_H1 ;  /* 0x30000033ff327230 */ /* 0x000fe40000004100 */
[C---:B------:R-:W-:Y:S01]  /*8150*/  FMUL R4, R32.reuse, R4 ;  /* 0x0000000420047220 */ /* 0x040fe20000400000 */
[C---:B------:R-:W-:Y:S01]  /*8160*/  FMUL R5, R32.reuse, R5 ;  /* 0x0000000520057220 */ /* 0x040fe20000400000 */
[C---:B------:R-:W-:Y:S01]  /*8170*/  FMUL R6, R32.reuse, R6 ;  /* 0x0000000620067220 */ /* 0x040fe20000400000 */
[C---:B------:R-:W-:Y:S01]  /*8180*/  FMUL R7, R32.reuse, R7 ;  /* 0x0000000720077220 */ /* 0x040fe20000400000 */
[C---:B------:R-:W-:Y:S01]  /*8190*/  FFMA R4, R35.reuse, R20, R4 ;  /* 0x0000001423047223 */ /* 0x040fe20000000004 */
        /* <DEDUP_REMOVED lines=21> */
[----:B------:R-:W-:Y:S01]  /*82f0*/  FFMA R15, R35, R46, R15 ;  /* 0x0000002e230f7223 */ /* 0x000fe2000000000f */
        /* <DEDUP_REMOVED lines=20> */
[----:B-1----:R-:W1:Y:S02]  /*8440*/  FENCE.VIEW.ASYNC.S ;  /* 0x00000000000073c6 */ /* 0x002e640000000000 */
[----:B-1----:R-:W-:Y:S06]  /*8450*/  BAR.SYNC.DEFER_BLOCKING 0x1, 0x80 ;  /* 0x0042000000007b1d */ /* 0x002fec0000010000 */
        /* <DEDUP_REMOVED lines=14> */
[----:B-1----:R-:W-:Y:S04]  /*8540*/  DEPBAR.LE SB0, 0x1 ;  /* 0x000080400000791a */ /* 0x002fe80000000000 */
.L_x_141:
[----:B------:R-:W-:Y:S05]  /*8550*/  BSYNC.RECONVERGENT B0 ;  /* 0x0000000000007941 */ /* 0x000fea0003800200 */
.L_x_140:
[----:B------:R-:W-:Y:S01]  /*8560*/  BAR.SYNC.DEFER_BLOCKING 0x1, 0x80 ;  /* 0x0042000000007b1d */ /* 0x000fe20000010000 */
[----:B------:R-:W-:Y:S01]  /*8570*/  UISETP.NE.AND UP0, UPT, UR49, -0x4, UPT ;  /* 0xfffffffc3100788c */ /* 0x000fe2000bf05270 */
[----:B------:R-:W-:Y:S08]  /*8580*/  IADD3 R0, PT, PT, R30, 0x1, RZ ;  /* 0x000000011e007810 */ /* 0x000ff00007ffe0ff */
[----:B------:R-:W-:Y:S05]  /*8590*/  BRA.U !UP0, `(.L_x_142) ;  /* 0x0000000108287547 */ /* 0x000fea000b800000 */
[----:B------:R-:W-:Y:S01]  /*85a0*/  ISETP.NE.AND P0, PT, R78, RZ, PT ;  /* 0x000000ff4e00720c */ /* 0x000fe20003f05270 */
[----:B------:R-:W-:Y:S01]  /*85b0*/  IMAD.U32 R3, RZ, RZ, UR51 ;  /* 0x00000033ff037e24 */ /* 0x000fe2000f8e00ff */
[----:B------:R-:W-:Y:S01]  /*85c0*/  UIADD3 UR51, UPT, UPT, UR51, 0x1, URZ ;  /* 0x0000000133337890 */ /* 0x000fe2000fffe0ff */
[----:B------:R-:W-:Y:S03]  /*85d0*/  IMAD.U32 R2, RZ, RZ, UR37 ;  /* 0x00000025ff027e24 */ /* 0x000fe6000f8e00ff */
[----:B------:R-:W-:Y:S04]  /*85e0*/  UISETP.NE.AND UP0, UPT, UR51, 0x4, UPT ;  /* 0x000000043300788c */ /* 0x000fe8000bf05270 */
[----:B------:R-:W-:Y:S03]  /*85f0*/  USEL UR51, UR51, URZ, UP0 ;  /* 0x000000ff33337287 */ /* 0x000fe60008000000 */
[----:B------:R-:W-:Y:S05]  /*8600*/  @P0 LEA R3, R3, UR48, 0x3 ;  /* 0x0000003003030c11 */ /* 0x000fea000f8e18ff */
[----:B------:R-:W-:Y:S05]  /*8610*/  @P0 VIADD R3, R3, 0x50 ;  /* 0x0000005003030836 */ /* 0x000fea0000000000 */
[----:B------:R-:W-:Y:S04]  /*8620*/  @P0 PRMT R2, R2, 0x654, R3 ;  /* 0x0000065402020816 */ /* 0x000fe80000000003 */
[----:B------:R1:W-:Y:S03]  /*8630*/  @P0 SYNCS.ARRIVE.TRANS64.RED.A1T0 RZ, [R2+URZ], RZ ;  /* 0x000000ff02ff09a7 */ /* 0x0003e600081004ff */
.L_x_142:
[----:B------:R-:W-:Y:S01]  /*8640*/  ISETP.NE.AND P2, PT, R73, RZ, PT ;  /* 0x000000ff4900720c */ /* 0x000fe20003f45270 */
[----:B------:R-:W-:Y:S01]  /*8650*/  UIADD3 UR49, UPT, UPT, UR49, 0x4, URZ ;  /* 0x0000000431317890 */ /* 0x000fe2000fffe0ff */
[----:B------:R-:W-:Y:S01]  /*8660*/  ISETP.NE.AND P0, PT, R76, 0x2, PT ;  /* 0x000000024c00780c */ /* 0x000fe20003f05270 */
[----:B------:R-:W-:Y:S01]  /*8670*/  IMAD.IADD R20, R29, 0x1, R58 ;  /* 0x000000011d147824 */ /* 0x000fe200078e023a */
[----:B------:R-:W-:Y:S01]  /*8680*/  ISETP.NE.AND P1, PT, R0, 0x4, PT ;  /* 0x000000040000780c */ /* 0x000fe20003f25270 */
[----:B------:R-:W-:Y:S01]  /*8690*/  IMAD.IADD R21, R31, 0x1, R60 ;  /* 0x000000011f157824 */ /* 0x000fe200078e023c */
[----:B-1----:R-:W-:Y:S02]  /*86a0*/  SEL R2, RZ, 0x1, P0 ;  /* 0x00000001ff027807 */ /* 0x002fe40000000000 */
[----:B------:R-:W-:Y:S02]  /*86b0*/  SEL R3, RZ, 0x1, P1 ;  /* 0x00000001ff037807 */ /* 0x000fe40000800000 */
[----:B------:R-:W-:Y:S02]  /*86c0*/  LOP3.LUT R69, R69, R2, RZ, 0x3c, !PT ;  /* 0x0000000245457212 */ /* 0x000fe400078e3cff */
[----:B------:R-:W-:Y:S02]  /*86d0*/  LOP3.LUT R70, R70, R3, RZ, 0x3c, !PT ;  /* 0x0000000346467212 */ /* 0x000fe400078e3cff */
[----:B------:R-:W-:Y:S02]  /*86e0*/  @P2 R2UR UR36, R68 ;  /* 0x00000000442422ca */ /* 0x000fe400000e0000 */
[----:B------:R-:W-:Y:S02]  /*86f0*/  SEL R76, R76, RZ, P0 ;  /* 0x000000ff4c4c7207 */ /* 0x000fe40000000000 */
[----:B------:R-:W-:Y:S01]  /*8700*/  SEL R30, R0, RZ, P1 ;  /* 0x000000ff001e7207 */ /* 0x000fe20000800000 */
[----:B------:R-:W-:Y:S10]  /*8710*/  @P2 BRA `(.L_x_143) ;  /* 0xffffffcc00d42947 */ /* 0x000ff4000383ffff */
[----:B------:R-:W-:-:S09]  /*8720*/  UISETP.NE.AND UP0, UPT, UR50, URZ, UPT ;  /* 0x000000ff3200728c */ /* 0x000fd2000bf05270 */
[----:B------:R-:W-:Y:S05]  /*8730*/  BRA.U !UP0, `(.L_x_144) ;  /* 0x0000000108487547 */ /* 0x000fea000b800000 */
[----:B------:R-:W1:Y:S02]  /*8740*/  LDCU.64 UR4, c[0x0][0x890] ;  /* 0x00011200ff0477ac */ /* 0x000e640008000a00 */
[----:B-1----:R-:W-:-:S04]  /*8750*/  UISETP.NE.U32.AND UP0, UPT, UR4, URZ, UPT ;  /* 0x000000ff0400728c */ /* 0x002fc8000bf05070 */
[----:B------:R-:W-:-:S09]  /*8760*/  UISETP.NE.AND.EX UP0, UPT, UR5, URZ, UPT, UP0 ;  /* 0x000000ff0500728c */ /* 0x000fd2000bf05300 */
[----:B------:R-:W-:Y:S05]  /*8770*/  BRA.U UP0, `(.L_x_145) ;  /* 0x00000001000c7547 */ /* 0x000fea000b800000 */
[----:B------:R-:W-:-:S13]  /*8780*/  FSETP.NEU.AND P0, PT, R35, RZ, PT ;  /* 0x000000ff2300720b */ /* 0x000fda0003f0d000 */
[----:B------:R-:W-:Y:S05]  /*8790*/  @!P0 EXIT ;  /* 0x000000000000894d */ /* 0x000fea0003800000 */
[----:B------:R-:W-:Y:S05]  /*87a0*/  BRA `(.L_x_144) ;  /* 0x00000000002c7947 */ /* 0x000fea0003800000 */
.L_x_145:
[----:B------:R-:W-:Y:S01]  /*87b0*/  ISETP.NE.AND P0, PT, R75, RZ, PT ;  /* 0x000000ff4b00720c */ /* 0x000fe20003f05270 */
[----:B------:R-:W-:-:S12]  /*87c0*/  BSSY.RECONVERGENT B0, `(.L_x_144) ;  /* 0x0000009000007945 */ /* 0x000fd80003800200 */
[----:B------:R-:W-:Y:S05]  /*87d0*/  @P0 BRA `(.L_x_146) ;  /* 0x0000000000140947 */ /* 0x000fea0003800000 */
[----:B------:R-:W1:Y:S02]  /*87e0*/  LDCU.64 UR4, c[0x0][0x888] ;  /* 0x00011100ff0477ac */ /* 0x000e640008000a00 */
[----:B-1----:R-:W-:-:S04]  /*87f0*/  ISETP.NE.U32.AND P0, PT, RZ, UR4, PT ;  /* 0x00000004ff007c0c */ /* 0x002fc8000bf05070 */
[----:B------:R-:W-:-:S13]  /*8800*/  ISETP.NE.AND.EX P0, PT, RZ, UR5, PT, P0 ;  /* 0x00000005ff007c0c */ /* 0x000fda000bf05300 */
[----:B------:R-:W-:Y:S05]  /*8810*/  @!P0 EXIT ;  /* 0x000000000000894d */ /* 0x000fea0003800000 */
[----:B------:R-:W-:Y:S05]  /*8820*/  BRA `(.L_x_147) ;  /* 0x0000000000087947 */ /* 0x000fea0003800000 */
.L_x_146:
[----:B------:R-:W-:-:S13]  /*8830*/  FSETP.NEU.AND P0, PT, R35, RZ, PT ;  /* 0x000000ff2300720b */ /* 0x000fda0003f0d000 */
[----:B------:R-:W-:Y:S05]  /*8840*/  @!P0 EXIT ;  /* 0x000000000000894d */ /* 0x000fea0003800000 */
.L_x_147:
[----:B------:R-:W-:Y:S05]  /*8850*/  BSYNC.RECONVERGENT B0 ;  /* 0x0000000000007941 */ /* 0x000fea0003800200 */
.L_x_144:
[----:B------:R-:W-:Y:S01]  /*8860*/  ULEA UR4, UR51, UR48, 0x3 ;  /* 0x0000003033047291 */ /* 0x000fe2000f8e18ff */
[----:B------:R-:W-:-:S04]  /*8870*/  DEPBAR.LE SB0, 0x0 ;  /* 0x000080000000791a */ /* 0x000fc80000000000 */
[----:B------:R-:W-:-:S04]  /*8880*/  UIADD3 UR4, UPT, UPT, UR4, 0x50, URZ ;  /* 0x0000005004047890 */ /* 0x000fc8000fffe0ff */
[----:B------:R-:W-:-:S09]  /*8890*/  UPRMT UR4, UR37, 0x654, UR4 ;  /* 0x0000065425047896 */ /* 0x000fd20008000004 */
[----:B------:R-:W-:Y:S01]  /*88a0*/  SYNCS.ARRIVE.TRANS64.RED.A1T0 RZ, [UR4], RZ ;  /* 0x000000ffffff79a7 */ /* 0x000fe20008100404 */
[----:B------:R-:W-:Y:S05]  /*88b0*/  EXIT ;  /* 0x000000000000794d */ /* 0x000fea0003800000 */
.L_x_24:
[----:B--2---:R2:W4:Y:S02]  /*88c0*/  SYNCS.PHASECHK.TRANS64.TRYWAIT P0, [R3+URZ+0xf0], R2 ;  /* 0x0000f002030075a7 */ /* 0x00452400080011ff */
[----:B----4-:R-:W-:Y:S05]  /*88d0*/  @!P0 NANOSLEEP.SYNCS 0x989680 ;  /* 0x009896800000895d */ /* 0x010fea0003900000 */
[----:B------:R-:W4:Y:S02]  /*88e0*/  @!P0 SYNCS.PHASECHK.TRANS64 P0, [R3+URZ+0xf0], R2 ;  /* 0x0000f002030085a7 */ /* 0x000f2400080010ff */
[----:B----4-:R-:W-:Y:S05]  /*88f0*/  @!P0 BRA `(.L_x_24) ;  /* 0xfffffffc00f08947 */ /* 0x010fea000383ffff */
[----:B------:R-:W-:Y:S05]  /*8900*/  BRA `(.L_x_148) ;  /* 0xffffff8c00fc7947 */ /* 0x000fea000383ffff */
.L_x_27:
[----:B-1----:R-:W-:-:S07]  /*8910*/  MOV R2, UR33 ;  /* 0x0000002100027c02 */ /* 0x002fce0008000f00 */
.L_x_149:
[----:B-1----:R1:W2:Y:S02]  /*8920*/  SYNCS.PHASECHK.TRANS64.TRYWAIT P0, [R2+URZ+0x18], R5 ;  /* 0x00001805020075a7 */ /* 0x0022a400080011ff */
[----:B--2---:R-:W-:Y:S05]  /*8930*/  @!P0 NANOSLEEP.SYNCS 0x989680 ;  /* 0x009896800000895d */ /* 0x004fea0003900000 */
[----:B------:R-:W2:Y:S02]  /*8940*/  @!P0 SYNCS.PHASECHK.TRANS64 P0, [R2+URZ+0x18], R5 ;  /* 0x00001805020085a7 */ /* 0x000ea400080010ff */
[----:B--2---:R-:W-:Y:S05]  /*8950*/  @!P0 BRA `(.L_x_149) ;  /* 0xfffffffc00f08947 */ /* 0x004fea000383ffff */
[----:B------:R-:W-:Y:S05]  /*8960*/  BRA `(.L_x_26) ;  /* 0xffffff9000647947 */ /* 0x000fea000383ffff */
.L_x_34:
[----:B-1----:R-:W-:-:S07]  /*8970*/  MOV R2, UR17 ;  /* 0x0000001100027c02 */ /* 0x002fce0008000f00 */
.L_x_150:
[----:B-1----:R1:W2:Y:S02]  /*8980*/  SYNCS.PHASECHK.TRANS64.TRYWAIT P0, [R2+URZ+0x18], R5 ;  /* 0x00001805020075a7 */ /* 0x0022a400080011ff */
[----:B--2---:R-:W-:Y:S05]  /*8990*/  @!P0 NANOSLEEP.SYNCS 0x989680 ;  /* 0x009896800000895d */ /* 0x004fea0003900000 */
[----:B------:R-:W2:Y:S02]  /*89a0*/  @!P0 SYNCS.PHASECHK.TRANS64 P0, [R2+URZ+0x18], R5 ;  /* 0x00001805020085a7 */ /* 0x000ea400080010ff */
[----:B--2---:R-:W-:Y:S05]  /*89b0*/  @!P0 BRA `(.L_x_150) ;  /* 0xfffffffc00f08947 */ /* 0x004fea000383ffff */
[----:B------:R-:W-:Y:S05]  /*89c0*/  BRA `(.L_x_33) ;  /* 0xffffff9400287947 */ /* 0x000fea000383ffff */
.L_x_39:
[----:B-1----:R1:W2:Y:S02]  /*89d0*/  SYNCS.PHASECHK.TRANS64.TRYWAIT P0, [R2+URZ+0x80], R3 ;  /* 0x00008003020075a7 */ /* 0x0022a400080011ff */
[----:B--2---:R-:W-:Y:S05]  /*89e0*/  @!P0 NANOSLEEP.SYNCS 0x989680 ;  /* 0x009896800000895d */ /* 0x004fea0003900000 */
[----:B------:R-:W2:Y:S02]  /*89f0*/  @!P0 SYNCS.PHASECHK.TRANS64 P0, [R2+URZ+0x80], R3 ;  /* 0x00008003020085a7 */ /* 0x000ea400080010ff */
[----:B--2---:R-:W-:Y:S05]  /*8a00*/  @!P0 BRA `(.L_x_39) ;  /* 0xfffffffc00f08947 */ /* 0x004fea000383ffff */
[----:B------:R-:W-:Y:S05]  /*8a10*/  BRA `(.L_x_151) ;  /* 0xffffff9400d47947 */ /* 0x000fea000383ffff */
.L_x_43:
[----:B---3--:R-:W-:-:S07]  /*8a20*/  MOV R0, UR4 ;  /* 0x0000000400007c02 */ /* 0x008fce0008000f00 */
.L_x_152:
[----:B-1----:R1:W2:Y:S02]  /*8a30*/  SYNCS.PHASECHK.TRANS64.TRYWAIT P0, [R0+URZ], R3 ;  /* 0x00000003000075a7 */ /* 0x0022a400080011ff */
[----:B--2---:R-:W-:Y:S05]  /*8a40*/  @!P0 NANOSLEEP.SYNCS 0x989680 ;  /* 0x009896800000895d */ /* 0x004fea0003900000 */
[----:B------:R-:W2:Y:S02]  /*8a50*/  @!P0 SYNCS.PHASECHK.TRANS64 P0, [R0+URZ], R3 ;  /* 0x00000003000085a7 */ /* 0x000ea400080010ff */
[----:B--2---:R-:W-:Y:S05]  /*8a60*/  @!P0 BRA `(.L_x_152) ;  /* 0xfffffffc00f08947 */ /* 0x004fea000383ffff */
[----:B------:R-:W-:Y:S05]  /*8a70*/  BRA `(.L_x_153) ;  /* 0xffffff9c00447947 */ /* 0x000fea000383ffff */
.L_x_44:
[----:B---3--:R-:W-:-:S07]  /*8a80*/  MOV R0, UR4 ;  /* 0x0000000400007c02 */ /* 0x008fce0008000f00 */
.L_x_154:
[----:B-1----:R1:W2:Y:S02]  /*8a90*/  SYNCS.PHASECHK.TRANS64.TRYWAIT P0, [R0+URZ], R3 ;  /* 0x00000003000075a7 */ /* 0x0022a400080011ff */
[----:B--2---:R-:W-:Y:S05]  /*8aa0*/  @!P0 NANOSLEEP.SYNCS 0x989680 ;  /* 0x009896800000895d */ /* 0x004fea0003900000 */
[----:B------:R-:W2:Y:S02]  /*8ab0*/  @!P0 SYNCS.PHASECHK.TRANS64 P0, [R0+URZ], R3 ;  /* 0x00000003000085a7 */ /* 0x000ea400080010ff */
[----:B--2---:R-:W-:Y:S05]  /*8ac0*/  @!P0 BRA `(.L_x_154) ;  /* 0xfffffffc00f08947 */ /* 0x004fea000383ffff */
[----:B------:R-:W-:Y:S05]  /*8ad0*/  BRA `(.L_x_155) ;  /* 0xffffff9c00507947 */ /* 0x000fea000383ffff */
.L_x_47:
[----:B-1----:R1:W2:Y:S02]  /*8ae0*/  SYNCS.PHASECHK.TRANS64.TRYWAIT P0, [R0+URZ+0xe0], R5 ;  /* 0x0000e005000075a7 */ /* 0x0022a400080011ff */
[----:B--2---:R-:W-:Y:S05]  /*8af0*/  @!P0 NANOSLEEP.SYNCS 0x989680 ;  /* 0x009896800000895d */ /* 0x004fea0003900000 */
[----:B------:R-:W2:Y:S02]  /*8b00*/  @!P0 SYNCS.PHASECHK.TRANS64 P0, [R0+URZ+0xe0], R5 ;  /* 0x0000e005000085a7 */ /* 0x000ea400080010ff */
[----:B--2---:R-:W-:Y:S05]  /*8b10*/  @!P0 BRA `(.L_x_47) ;  /* 0xfffffffc00f08947 */ /* 0x004fea000383ffff */
[----:B------:R-:W-:Y:S05]  /*8b20*/  BRA `(.L_x_156) ;  /* 0xffffff9c00b07947 */ /* 0x000fea000383ffff */
.L_x_48:
[----:B------:R-:W-:-:S07]  /*8b30*/  MOV R0, UR5 ;  /* 0x0000000500007c02 */ /* 0x000fce0008000f00 */
.L_x_157:
[----:B-1----:R1:W2:Y:S02]  /*8b40*/  SYNCS.PHASECHK.TRANS64.TRYWAIT P0, [R0+URZ+0x90], R7 ;  /* 0x00009007000075a7 */ /* 0x0022a400080011ff */
[----:B--2---:R-:W-:Y:S05]  /*8b50*/  @!P0 NANOSLEEP.SYNCS 0x989680 ;  /* 0x009896800000895d */ /* 0x004fea0003900000 */
[----:B------:R-:W2:Y:S02]  /*8b60*/  @!P0 SYNCS.PHASECHK.TRANS64 P0, [R0+URZ+0x90], R7 ;  /* 0x00009007000085a7 */ /* 0x000ea400080010ff */
[----:B--2---:R-:W-:Y:S05]  /*8b70*/  @!P0 BRA `(.L_x_157) ;  /* 0xfffffffc00f08947 */ /* 0x004fea000383ffff */
[----:B------:R-:W-:Y:S05]  /*8b80*/  BRA `(.L_x_158) ;  /* 0xffffff9c00c07947 */ /* 0x000fea000383ffff */
.L_x_49:
[----:B-1----:R1:W2:Y:S02]  /*8b90*/  SYNCS.PHASECHK.TRANS64.TRYWAIT P1, [R0+URZ+0x80], R5 ;  /* 0x00008005000075a7 */ /* 0x0022a400080211ff */
[----:B--2---:R-:W-:Y:S05]  /*8ba0*/  @!P1 NANOSLEEP.SYNCS 0x989680 ;  /* 0x009896800000995d */ /* 0x004fea0003900000 */
[----:B------:R-:W2:Y:S02]  /*8bb0*/  @!P1 SYNCS.PHASECHK.TRANS64 P1, [R0+URZ+0x80], R5 ;  /* 0x00008005000095a7 */ /* 0x000ea400080210ff */
[----:B--2---:R-:W-:Y:S05]  /*8bc0*/  @!P1 BRA `(.L_x_49) ;  /* 0xfffffffc00f09947 */ /* 0x004fea000383ffff */
[----:B------:R-:W-:Y:S05]  /*8bd0*/  BRA `(.L_x_159) ;  /* 0xffffff9c00f07947 */ /* 0x000fea000383ffff */
.L_x_52:
[----:B------:R-:W-:-:S07]  /*8be0*/  MOV R0, UR5 ;  /* 0x0000000500007c02 */ /* 0x000fce0008000f00 */
.L_x_160:
[----:B-1----:R1:W2:Y:S02]  /*8bf0*/  SYNCS.PHASECHK.TRANS64.TRYWAIT P0, [R0+URZ+0x90], R3 ;  /* 0x00009003000075a7 */ /* 0x0022a400080011ff */
[----:B--2---:R-:W-:Y:S05]  /*8c00*/  @!P0 NANOSLEEP.SYNCS 0x989680 ;  /* 0x009896800000895d */ /* 0x004fea0003900000 */
[----:B------:R-:W2:Y:S02]  /*8c10*/  @!P0 SYNCS.PHASECHK.TRANS64 P0, [R0+URZ+0x90], R3 ;  /* 0x00009003000085a7 */ /* 0x000ea400080010ff */
[----:B--2---:R-:W-:Y:S05]  /*8c20*/  @!P0 BRA `(.L_x_160) ;  /* 0xfffffffc00f08947 */ /* 0x004fea000383ffff */
[----:B------:R-:W-:Y:S05]  /*8c30*/  BRA `(.L_x_51) ;  /* 0xffffffa000447947 */ /* 0x000fea000383ffff */
.L_x_61:
[----:B-1----:R-:W-:-:S04]  /*8c40*/  MOV R4, UR4 ;  /* 0x0000000400047c02 */ /* 0x002fc80008000f00 */
[----:B------:R1:W2:Y:S03]  /*8c50*/  SYNCS.PHASECHK.TRANS64.TRYWAIT P0, [R4+URZ+0x8], R5 ;  /* 0x00000805040075a7 */ /* 0x0002a600080011ff */
[----:B--2---:R-:W-:Y:S05]  /*8c60*/  @!P0 NANOSLEEP.SYNCS 0x989680 ;  /* 0x009896800000895d */ /* 0x004fea0003900000 */
[----:B------:R-:W2:Y:S02]  /*8c70*/  @!P0 SYNCS.PHASECHK.TRANS64 P0, [R4+URZ+0x8], R5 ;  /* 0x00000805040085a7 */ /* 0x000ea400080010ff */
[----:B--2---:R-:W-:Y:S05]  /*8c80*/  @!P0 BRA `(.L_x_61) ;  /* 0xfffffffc00ec8947 */ /* 0x004fea000383ffff */
[----:B------:R-:W-:Y:S05]  /*8c90*/  BRA `(.L_x_60) ;  /* 0xffffffa000f87947 */ /* 0x000fea000383ffff */
.L_x_63:
[----:B------:R-:W-:Y:S01]  /*8ca0*/  BSSY B0, `(.L_x_161) ;  /* 0x0000006000007945 */ /* 0x000fe20003800000 */
[----:B------:R-:W-:-:S07]  /*8cb0*/  MOV R15, 0xffffffff ;  /* 0xffffffff000f7802 */ /* 0x000fce0000000f00 */
[----:B-1---5:R-:W-:Y:S05]  /*8cc0*/  WARPSYNC.COLLECTIVE R15, `(.L_x_162) ;  /* 0x000000000f0c7348 */ /* 0x022fea0003c00000 */
[----:B------:R-:W-:Y:S02]  /*8cd0*/  ELECT P6, UR79, PT ;  /* 0x00000000004f782f */ /* 0x000fe400038c0000 */
[----:B------:R-:W-:Y:S01]  /*8ce0*/  MOV R14, UR79 ;  /* 0x0000004f000e7c02 */ /* 0x000fe20008000f00 */
[----:B-1---5:R-:W-:Y:S10]  /*8cf0*/  ENDCOLLECTIVE ;  /* 0x000000000000791b */ /* 0x022ff40003800000 */
.L_x_162:
[----:B------:R-:W-:Y:S05]  /*8d00*/  BSYNC B0 ;  /* 0x0000000000007941 */ /* 0x000fea0003800000 */
.L_x_161:
[----:B------:R-:W-:Y:S05]  /*8d10*/  BRA `(.L_x_163) ;  /* 0xffffffa400287947 */ /* 0x000fea000383ffff */
.L_x_65:
[----:B-1----:R-:W-:-:S04]  /*8d20*/  MOV R2, UR4 ;  /* 0x0000000400027c02 */ /* 0x002fc80008000f00 */
[----:B------:R1:W2:Y:S03]  /*8d30*/  SYNCS.PHASECHK.TRANS64.TRYWAIT P0, [R2+URZ+0x8], R3 ;  /* 0x00000803020075a7 */ /* 0x0002a600080011ff */
[----:B--2---:R-:W-:Y:S05]  /*8d40*/  @!P0 NANOSLEEP.SYNCS 0x989680 ;  /* 0x009896800000895d */ /* 0x004fea0003900000 */
[----:B------:R-:W2:Y:S02]  /*8d50*/  @!P0 SYNCS.PHASECHK.TRANS64 P0, [R2+URZ+0x8], R3 ;  /* 0x00000803020085a7 */ /* 0x000ea400080010ff */
[----:B--2---:R-:W-:Y:S05]  /*8d60*/  @!P0 BRA `(.L_x_65) ;  /* 0xfffffffc00ec8947 */ /* 0x004fea000383ffff */
[----:B------:R-:W-:Y:S05]  /*8d70*/  BRA `(.L_x_64) ;  /* 0xffffffa4002c7947 */ /* 0x000fea000383ffff */
.L_x_66:
[----:B-1----:R1:W2:Y:S02]  /*8d80*/  SYNCS.PHASECHK.TRANS64.TRYWAIT P0, [R0+URZ+0x80], R5 ;  /* 0x00008005000075a7 */ /* 0x0022a400080011ff */
[----:B--2---:R-:W-:Y:S05]  /*8d90*/  @!P0 NANOSLEEP.SYNCS 0x989680 ;  /* 0x009896800000895d */ /* 0x004fea0003900000 */
[----:B------:R-:W2:Y:S02]  /*8da0*/  @!P0 SYNCS.PHASECHK.TRANS64 P0, [R0+URZ+0x80], R5 ;  /* 0x00008005000085a7 */ /* 0x000ea400080010ff */
[----:B--2---:R-:W-:Y:S05]  /*8db0*/  @!P0 BRA `(.L_x_66) ;  /* 0xfffffffc00f08947 */ /* 0x004fea000383ffff */
[----:B------:R-:W-:Y:S05]  /*8dc0*/  BRA `(.L_x_164) ;  /* 0xffffffa800107947 */ /* 0x000fea000383ffff */
.L_x_68:
[----:B------:R-:W-:-:S07]  /*8dd0*/  MOV R0, UR7 ;  /* 0x0000000700007c02 */ /* 0x000fce0008000f00 */
.L_x_165:
[----:B-1----:R1:W2:Y:S02]  /*8de0*/  SYNCS.PHASECHK.TRANS64.TRYWAIT P0, [R0+URZ+0xc0], R5 ;  /* 0x0000c005000075a7 */ /* 0x0022a400080011ff */
[----:B--2---:R-:W-:Y:S05]  /*8df0*/  @!P0 NANOSLEEP.SYNCS 0x989680 ;  /* 0x009896800000895d */ /* 0x004fea0003900000 */
[----:B------:R-:W2:Y:S02]  /*8e00*/  @!P0 SYNCS.PHASECHK.TRANS64 P0, [R0+URZ+0xc0], R5 ;  /* 0x0000c005000085a7 */ /* 0x000ea400080010ff */
[----:B--2---:R-:W-:Y:S05]  /*8e10*/  @!P0 BRA `(.L_x_165) ;  /* 0xfffffffc00f08947 */ /* 0x004fea000383ffff */
[----:B------:R-:W-:Y:S05]  /*8e20*/  BRA `(.L_x_166) ;  /* 0xffffffa8005c7947 */ /* 0x000fea000383ffff */
.L_x_71:
[----:B------:R-:W-:Y:S07]  /*8e30*/  MOV R0, UR6 ;  /* 0x0000000600007c02 */ /* 0x000fee0008000f00 */
.L_x_167:
[----:B-1----:R1:W2:Y:S02]  /*8e40*/  SYNCS.PHASECHK.TRANS64.TRYWAIT P0, [R0+URZ], R5 ;  /* 0x00000005000075a7 */ /* 0x0022a400080011ff */
[----:B--2---:R-:W-:Y:S05]  /*8e50*/  @!P0 NANOSLEEP.SYNCS 0x989680 ;  /* 0x009896800000895d */ /* 0x004fea0003900000 */
[----:B------:R-:W2:Y:S02]  /*8e60*/  @!P0 SYNCS.PHASECHK.TRANS64 P0, [R0+URZ], R5 ;  /* 0x00000005000085a7 */ /* 0x000ea400080010ff */
[----:B--2---:R-:W-:Y:S05]  /*8e70*/  @!P0 BRA `(.L_x_167) ;  /* 0xfffffffc00f08947 */ /* 0x004fea000383ffff */
[----:B------:R-:W-:Y:S05]  /*8e80*/  BRA `(.L_x_70) ;  /* 0xffffffa800707947 */ /* 0x000fea000383ffff */
.L_x_75:
[----:B-1----:R-:W-:-:S07]  /*8e90*/  MOV R0, UR7 ;  /* 0x0000000700007c02 */ /* 0x002fce0008000f00 */
.L_x_168:
[----:B-1----:R1:W2:Y:S02]  /*8ea0*/  SYNCS.PHASECHK.TRANS64.TRYWAIT P0, [R0+URZ], R3 ;  /* 0x00000003000075a7 */ /* 0x0022a400080011ff */
[----:B--2---:R-:W-:Y:S05]  /*8eb0*/  @!P0 NANOSLEEP.SYNCS 0x989680 ;  /* 0x009896800000895d */ /* 0x004fea0003900000 */
[----:B------:R-:W2:Y:S02]  /*8ec0*/  @!P0 SYNCS.PHASECHK.TRANS64 P0, [R0+URZ], R3 ;  /* 0x00000003000085a7 */ /* 0x000ea400080010ff */
[----:B--2---:R-:W-:Y:S05]  /*8ed0*/  @!P0 BRA `(.L_x_168) ;  /* 0xfffffffc00f08947 */ /* 0x004fea000383ffff */
[----:B------:R-:W-:Y:S05]  /*8ee0*/  BRA `(.L_x_169) ;  /* 0xffffffac00647947 */ /* 0x000fea000383ffff */
.L_x_76:
[----:B------:R-:W-:-:S07]  /*8ef0*/  MOV R0, UR7 ;  /* 0x0000000700007c02 */ /* 0x000fce0008000f00 */
.L_x_170:
[----:B-1----:R1:W2:Y:S02]  /*8f00*/  SYNCS.PHASECHK.TRANS64.TRYWAIT P0, [R0+URZ], R3 ;  /* 0x00000003000075a7 */ /* 0x0022a400080011ff */
[----:B--2---:R-:W-:Y:S05]  /*8f10*/  @!P0 NANOSLEEP.SYNCS 0x989680 ;  /* 0x009896800000895d */ /* 0x004fea0003900000 */
[----:B------:R-:W2:Y:S02]  /*8f20*/  @!P0 SYNCS.PHASECHK.TRANS64 P0, [R0+URZ], R3 ;  /* 0x00000003000085a7 */ /* 0x000ea400080010ff */
[----:B--2---:R-:W-:Y:S05]  /*8f30*/  @!P0 BRA `(.L_x_170) ;  /* 0xfffffffc00f08947 */ /* 0x004fea000383ffff */
[----:B------:R-:W-:Y:S05]  /*8f40*/  BRA `(.L_x_171) ;  /* 0xffffffac00707947 */ /* 0x000fea000383ffff */
.L_x_77:
[----:B------:R-:W-:-:S07]  /*8f50*/  MOV R0, UR7 ;  /* 0x0000000700007c02 */ /* 0x000fce0008000f00 */
.L_x_172:
[----:B-1----:R1:W2:Y:S02]  /*8f60*/  SYNCS.PHASECHK.TRANS64.TRYWAIT P0, [R0+URZ], R3 ;  /* 0x00000003000075a7 */ /* 0x0022a400080011ff */
[----:B--2---:R-:W-:Y:S05]  /*8f70*/  @!P0 NANOSLEEP.SYNCS 0x989680 ;  /* 0x009896800000895d */ /* 0x004fea0003900000 */
[----:B------:R-:W2:Y:S02]  /*8f80*/  @!P0 SYNCS.PHASECHK.TRANS64 P0, [R0+URZ], R3 ;  /* 0x00000003000085a7 */ /* 0x000ea400080010ff */
[----:B--2---:R-:W-:Y:S05]  /*8f90*/  @!P0 BRA `(.L_x_172) ;  /* 0xfffffffc00f08947 */ /* 0x004fea000383ffff */
[----:B------:R-:W-:Y:S05]  /*8fa0*/  BRA `(.L_x_173) ;  /* 0xffffffac007c7947 */ /* 0x000fea000383ffff */
.L_x_80:
[----:B------:R-:W-:-:S07]  /*8fb0*/  MOV R0, UR5 ;  /* 0x0000000500007c02 */ /* 0x000fce0008000f00 */
.L_x_174:
[----:B-1----:R1:W2:Y:S02]  /*8fc0*/  SYNCS.PHASECHK.TRANS64.TRYWAIT P1, [R0+URZ+0x100], R3 ;  /* 0x00010003000075a7 */ /* 0x0022a400080211ff */
[----:B--2---:R-:W-:Y:S05]  /*8fd0*/  @!P1 NANOSLEEP.SYNCS 0x989680 ;  /* 0x009896800000995d */ /* 0x004fea0003900000 */
[----:B------:R-:W2:Y:S02]  /*8fe0*/  @!P1 SYNCS.PHASECHK.TRANS64 P1, [R0+URZ+0x100], R3 ;  /* 0x00010003000095a7 */ /* 0x000ea400080210ff */
[----:B--2---:R-:W-:Y:S05]  /*8ff0*/  @!P1 BRA `(.L_x_174) ;  /* 0xfffffffc00f09947 */ /* 0x004fea000383ffff */
[----:B------:R-:W-:Y:S05]  /*9000*/  BRA `(.L_x_175) ;  /* 0xffffffac00c87947 */ /* 0x000fea000383ffff */
.L_x_85:
[----:B--2---:R2:W4:Y:S02]  /*9010*/  SYNCS.PHASECHK.TRANS64.TRYWAIT P0, [R0+URZ+0x80], R3 ;  /* 0x00008003000075a7 */ /* 0x00452400080011ff */
[----:B----4-:R-:W-:Y:S05]  /*9020*/  @!P0 NANOSLEEP.SYNCS 0x989680 ;  /* 0x009896800000895d */ /* 0x010fea0003900000 */
[----:B------:R-:W4:Y:S02]  /*9030*/  @!P0 SYNCS.PHASECHK.TRANS64 P0, [R0+URZ+0x80], R3 ;  /* 0x00008003000085a7 */ /* 0x000f2400080010ff */
[----:B----4-:R-:W-:Y:S05]  /*9040*/  @!P0 BRA `(.L_x_85) ;  /* 0xfffffffc00f08947 */ /* 0x010fea000383ffff */
[----:B------:R-:W-:Y:S05]  /*9050*/  BRA `(.L_x_176) ;  /* 0xffffffb000dc7947 */ /* 0x000fea000383ffff */
.L_x_88:
[----:B------:R-:W-:Y:S07]  /*9060*/  MOV R0, UR7 ;  /* 0x0000000700007c02 */ /* 0x000fee0008000f00 */
.L_x_177:
[----:B--2---:R2:W4:Y:S02]  /*9070*/  SYNCS.PHASECHK.TRANS64.TRYWAIT P0, [R0+URZ+0x78], R3 ;  /* 0x00007803000075a7 */ /* 0x00452400080011ff */
[----:B----4-:R-:W-:Y:S05]  /*9080*/  @!P0 NANOSLEEP.SYNCS 0x989680 ;  /* 0x009896800000895d */ /* 0x010fea0003900000 */
[----:B------:R-:W4:Y:S02]  /*9090*/  @!P0 SYNCS.PHASECHK.TRANS64 P0, [R0+URZ+0x78], R3 ;  /* 0x00007803000085a7 */ /* 0x000f2400080010ff */
[----:B----4-:R-:W-:Y:S05]  /*90a0*/  @!P0 BRA `(.L_x_177) ;  /* 0xfffffffc00f08947 */ /* 0x010fea000383ffff */
[----:B------:R-:W-:Y:S05]  /*90b0*/  BRA `(.L_x_87) ;  /* 0xffffffb400bc7947 */ /* 0x000fea000383ffff */
.L_x_91:
[----:B------:R-:W-:Y:S07]  /*90c0*/  MOV R3, UR7 ;  /* 0x0000000700037c02 */ /* 0x000fee0008000f00 */
.L_x_178:
[----:B-1----:R1:W2:Y:S02]  /*90d0*/  SYNCS.PHASECHK.TRANS64.TRYWAIT P0, [R3+URZ+0x50], R12 ;  /* 0x0000500c030075a7 */ /* 0x0022a400080011ff */
[----:B--2---:R-:W-:Y:S05]  /*90e0*/  @!P0 NANOSLEEP.SYNCS 0x989680 ;  /* 0x009896800000895d */ /* 0x004fea0003900000 */
[----:B------:R-:W2:Y:S02]  /*90f0*/  @!P0 SYNCS.PHASECHK.TRANS64 P0, [R3+URZ+0x50], R12 ;  /* 0x0000500c030085a7 */ /* 0x000ea400080010ff */
[----:B--2---:R-:W-:Y:S05]  /*9100*/  @!P0 BRA `(.L_x_178) ;  /* 0xfffffffc00f08947 */ /* 0x004fea000383ffff */
[----:B------:R-:W-:Y:S05]  /*9110*/  BRA `(.L_x_179) ;  /* 0xffffffb800347947 */ /* 0x000fea000383ffff */
.L_x_92:
[----:B-1----:R-:W-:Y:S07]  /*9120*/  MOV R3, UR7 ;  /* 0x0000000700037c02 */ /* 0x002fee0008000f00 */
.L_x_180:
[----:B-1----:R1:W2:Y:S02]  /*9130*/  SYNCS.PHASECHK.TRANS64.TRYWAIT P0, [R3+URZ+0x58], R12 ;  /* 0x0000580c030075a7 */ /* 0x0022a400080011ff */
[----:B--2---:R-:W-:Y:S05]  /*9140*/  @!P0 NANOSLEEP.SYNCS 0x989680 ;  /* 0x009896800000895d */ /* 0x004fea0003900000 */
[----:B------:R-:W2:Y:S02]  /*9150*/  @!P0 SYNCS.PHASECHK.TRANS64 P0, [R3+URZ+0x58], R12 ;  /* 0x0000580c030085a7 */ /* 0x000ea400080010ff */
[----:B--2---:R-:W-:Y:S05]  /*9160*/  @!P0 BRA `(.L_x_180) ;  /* 0xfffffffc00f08947 */ /* 0x004fea000383ffff */
[----:B------:R-:W-:Y:S05]  /*9170*/  BRA `(.L_x_181) ;  /* 0xffffffb800907947 */ /* 0x000fea000383ffff */
.L_x_93:
[----:B-1----:R-:W-:Y:S07]  /*9180*/  MOV R3, UR7 ;  /* 0x0000000700037c02 */ /* 0x002fee0008000f00 */
.L_x_182:
[----:B-1----:R1:W2:Y:S02]  /*9190*/  SYNCS.PHASECHK.TRANS64.TRYWAIT P0, [R3+URZ+0x60], R12 ;  /* 0x0000600c030075a7 */ /* 0x0022a400080011ff */
[----:B--2---:R-:W-:Y:S05]  /*91a0*/  @!P0 NANOSLEEP.SYNCS 0x989680 ;  /* 0x009896800000895d */ /* 0x004fea0003900000 */
[----:B------:R-:W2:Y:S02]  /*91b0*/  @!P0 SYNCS.PHASECHK.TRANS64 P0, [R3+URZ+0x60], R12 ;  /* 0x0000600c030085a7 */ /* 0x000ea400080010ff */
[----:B--2---:R-:W-:Y:S05]  /*91c0*/  @!P0 BRA `(.L_x_182) ;  /* 0xfffffffc00f08947 */ /* 0x004fea000383ffff */
[----:B------:R-:W-:Y:S05]  /*91d0*/  BRA `(.L_x_183) ;  /* 0xffffffb800ec7947 */ /* 0x000fea000383ffff */
.L_x_94:
[----:B------:R-:W-:Y:S07]  /*91e0*/  MOV R3, UR7 ;  /* 0x0000000700037c02 */ /* 0x000fee0008000f00 */
.L_x_184:
[----:B-1----:R1:W2:Y:S02]  /*91f0*/  SYNCS.PHASECHK.TRANS64.TRYWAIT P0, [R3+URZ+0x68], R12 ;  /* 0x0000680c030075a7 */ /* 0x0022a400080011ff */
[----:B--2---:R-:W-:Y:S05]  /*9200*/  @!P0 NANOSLEEP.SYNCS 0x989680 ;  /* 0x009896800000895d */ /* 0x004fea0003900000 */
[----:B------:R-:W2:Y:S02]  /*9210*/  @!P0 SYNCS.PHASECHK.TRANS64 P0, [R3+URZ+0x68], R12 ;  /* 0x0000680c030085a7 */ /* 0x000ea400080010ff */
[----:B--2---:R-:W-:Y:S05]  /*9220*/  @!P0 BRA `(.L_x_184) ;  /* 0xfffffffc00f08947 */ /* 0x004fea000383ffff */
[----:B------:R-:W-:Y:S05]  /*9230*/  BRA `(.L_x_185) ;  /* 0xffffffbc008c7947 */ /* 0x000fea000383ffff */
.L_x_96:
[----:B------:R-:W-:-:S07]  /*9240*/  MOV R0, UR7 ;  /* 0x0000000700007c02 */ /* 0x000fce0008000f00 */
.L_x_186:
[----:B-1----:R1:W4:Y:S02]  /*9250*/  SYNCS.PHASECHK.TRANS64.TRYWAIT P0, [R0+URZ+0x50], R3 ;  /* 0x00005003000075a7 */ /* 0x00232400080011ff */
[----:B----4-:R-:W-:Y:S05]  /*9260*/  @!P0 NANOSLEEP.SYNCS 0x989680 ;  /* 0x009896800000895d */ /* 0x010fea0003900000 */
[----:B------:R-:W4:Y:S02]  /*9270*/  @!P0 SYNCS.PHASECHK.TRANS64 P0, [R0+URZ+0x50], R3 ;  /* 0x00005003000085a7 */ /* 0x000f2400080010ff */
[----:B----4-:R-:W-:Y:S05]  /*9280*/  @!P0 BRA `(.L_x_186) ;  /* 0xfffffffc00f08947 */ /* 0x010fea000383ffff */
[----:B------:R-:W-:Y:S05]  /*9290*/  BRA `(.L_x_187) ;  /* 0xffffffc000147947 */ /* 0x000fea000383ffff */
.L_x_97:
[----:B-1----:R-:W-:-:S07]  /*92a0*/  MOV R0, UR7 ;  /* 0x0000000700007c02 */ /* 0x002fce0008000f00 */
.L_x_188:
[----:B-1----:R1:W4:Y:S02]  /*92b0*/  SYNCS.PHASECHK.TRANS64.TRYWAIT P0, [R0+URZ+0x58], R3 ;  /* 0x00005803000075a7 */ /* 0x00232400080011ff */
[----:B----4-:R-:W-:Y:S05]  /*92c0*/  @!P0 NANOSLEEP.SYNCS 0x989680 ;  /* 0x009896800000895d */ /* 0x010fea0003900000 */
[----:B------:R-:W4:Y:S02]  /*92d0*/  @!P0 SYNCS.PHASECHK.TRANS64 P0, [R0+URZ+0x58], R3 ;  /* 0x00005803000085a7 */ /* 0x000f2400080010ff */
[----:B----4-:R-:W-:Y:S05]  /*92e0*/  @!P0 BRA `(.L_x_188) ;  /* 0xfffffffc00f08947 */ /* 0x010fea000383ffff */
[----:B------:R-:W-:Y:S05]  /*92f0*/  BRA `(.L_x_189) ;  /* 0xffffffc000047947 */ /* 0x000fea000383ffff */
.L_x_98:
[----:B-1----:R-:W-:-:S07]  /*9300*/  MOV R0, UR7 ;  /* 0x0000000700007c02 */ /* 0x002fce0008000f00 */
.L_x_190:
[----:B-1----:R1:W4:Y:S02]  /*9310*/  SYNCS.PHASECHK.TRANS64.TRYWAIT P0, [R0+URZ+0x60], R3 ;  /* 0x00006003000075a7 */ /* 0x00232400080011ff */
[----:B----4-:R-:W-:Y:S05]  /*9320*/  @!P0 NANOSLEEP.SYNCS 0x989680 ;  /* 0x009896800000895d */ /* 0x010fea0003900000 */
[----:B------:R-:W4:Y:S02]  /*9330*/  @!P0 SYNCS.PHASECHK.TRANS64 P0, [R0+URZ+0x60], R3 ;  /* 0x00006003000085a7 */ /* 0x000f2400080010ff */
[----:B----4-:R-:W-:Y:S05]  /*9340*/  @!P0 BRA `(.L_x_190) ;  /* 0xfffffffc00f08947 */ /* 0x010fea000383ffff */
[----:B------:R-:W-:Y:S05]  /*9350*/  BRA `(.L_x_191) ;  /* 0xffffffbc00f47947 */ /* 0x000fea000383ffff */
.L_x_100:
[----:B--2---:R2:W3:Y:S02]  /*9360*/  SYNCS.PHASECHK.TRANS64.TRYWAIT P0, [R0+URZ+0x80], R3 ;  /* 0x00008003000075a7 */ /* 0x0044e400080011ff */
[----:B---3--:R-:W-:Y:S05]  /*9370*/  @!P0 NANOSLEEP.SYNCS 0x989680 ;  /* 0x009896800000895d */ /* 0x008fea0003900000 */
[----:B------:R-:W3:Y:S02]  /*9380*/  @!P0 SYNCS.PHASECHK.TRANS64 P0, [R0+URZ+0x80], R3 ;  /* 0x00008003000085a7 */ /* 0x000ee400080010ff */
[----:B---3--:R-:W-:Y:S05]  /*9390*/  @!P0 BRA `(.L_x_100) ;  /* 0xfffffffc00f08947 */ /* 0x008fea000383ffff */
[----:B------:R-:W-:Y:S05]  /*93a0*/  BRA `(.L_x_192) ;  /* 0xffffffc000c47947 */ /* 0x000fea000383ffff */
.L_x_111:
[----:B-1----:R-:W-:Y:S04]  /*93b0*/  MOV R0, UR48 ;  /* 0x0000003000007c02 */ /* 0x002fe80008000f00 */
[----:B------:R1:W3:Y:S03]  /*93c0*/  SYNCS.PHASECHK.TRANS64.TRYWAIT P1, [R0+URZ+0x30], R5 ;  /* 0x00003005000075a7 */ /* 0x0002e600080211ff */
[----:B---3--:R-:W-:Y:S05]  /*93d0*/  @!P1 NANOSLEEP.SYNCS 0x989680 ;  /* 0x009896800000995d */ /* 0x008fea0003900000 */
[----:B------:R-:W3:Y:S02]  /*93e0*/  @!P1 SYNCS.PHASECHK.TRANS64 P1, [R0+URZ+0x30], R5 ;  /* 0x00003005000095a7 */ /* 0x000ee400080210ff */
[----:B---3--:R-:W-:Y:S05]  /*93f0*/  @!P1 BRA `(.L_x_111) ;  /* 0xfffffffc00ec9947 */ /* 0x008fea000383ffff */
[----:B------:R-:W-:Y:S05]  /*9400*/  BRA `(.L_x_110) ;  /* 0xffffffcc00cc7947 */ /* 0x000fea000383ffff */
.L_x_113:
[----:B-1----:R1:W4:Y:S02]  /*9410*/  SYNCS.PHASECHK.TRANS64.TRYWAIT P0, [R74+URZ+0xa0], R3 ;  /* 0x0000a0034a0075a7 */ /* 0x00232400080011ff */
[----:B----4-:R-:W-:Y:S05]  /*9420*/  @!P0 NANOSLEEP.SYNCS 0x989680 ;  /* 0x009896800000895d */ /* 0x010fea0003900000 */
[----:B------:R-:W4:Y:S02]  /*9430*/  @!P0 SYNCS.PHASECHK.TRANS64 P0, [R74+URZ+0xa0], R3 ;  /* 0x0000a0034a0085a7 */ /* 0x000f2400080010ff */
[----:B----4-:R-:W-:Y:S05]  /*9440*/  @!P0 BRA `(.L_x_113) ;  /* 0xfffffffc00f08947 */ /* 0x010fea000383ffff */
[----:B------:R-:W-:Y:S05]  /*9450*/  BRA `(.L_x_112) ;  /* 0xffffffcc00ec7947 */ /* 0x000fea000383ffff */
.L_x_122:
[----:B--2---:R2:W3:Y:S02]  /*9460*/  SYNCS.PHASECHK.TRANS64.TRYWAIT P0, [R3+URZ+0x30], R0 ;  /* 0x00003000030075a7 */ /* 0x0044e400080011ff */
[----:B---3--:R-:W-:Y:S05]  /*9470*/  @!P0 NANOSLEEP.SYNCS 0x989680 ;  /* 0x009896800000895d */ /* 0x008fea0003900000 */
[----:B------:R-:W3:Y:S02]  /*9480*/  @!P0 SYNCS.PHASECHK.TRANS64 P0, [R3+URZ+0x30], R0 ;  /* 0x00003000030085a7 */ /* 0x000ee400080010ff */
[----:B---3--:R-:W-:Y:S05]  /*9490*/  @!P0 BRA `(.L_x_122) ;  /* 0xfffffffc00f08947 */ /* 0x008fea000383ffff */
[----:B------:R-:W-:Y:S05]  /*94a0*/  BRA `(.L_x_121) ;  /* 0xffffffd400f87947 */ /* 0x000fea000383ffff */
.L_x_130:
[----:B--2---:R2:W3:Y:S02]  /*94b0*/  SYNCS.PHASECHK.TRANS64.TRYWAIT P0, [R83+URZ+0x30], R4 ;  /* 0x00003004530075a7 */ /* 0x0044e400080011ff */
[----:B---3--:R-:W-:Y:S05]  /*94c0*/  @!P0 NANOSLEEP.SYNCS 0x989680 ;  /* 0x009896800000895d */ /* 0x008fea0003900000 */
[----:B------:R-:W3:Y:S02]  /*94d0*/  @!P0 SYNCS.PHASECHK.TRANS64 P0, [R83+URZ+0x30], R4 ;  /* 0x00003004530085a7 */ /* 0x000ee400080010ff */
[----:B---3--:R-:W-:Y:S05]  /*94e0*/  @!P0 BRA `(.L_x_130) ;  /* 0xfffffffc00f08947 */ /* 0x008fea000383ffff */
[----:B------:R-:W-:Y:S05]  /*94f0*/  BRA `(.L_x_129) ;  /* 0xffffffe000147947 */ /* 0x000fea000383ffff */
.L_x_138:
[----:B--2---:R2:W3:Y:S02]  /*9500*/  SYNCS.PHASECHK.TRANS64.TRYWAIT P0, [R88+URZ+0x30], R3 ;  /* 0x00003003580075a7 */ /* 0x0044e400080011ff */
[----:B---3--:R-:W-:Y:S05]  /*9510*/  @!P0 NANOSLEEP.SYNCS 0x989680 ;  /* 0x009896800000895d */ /* 0x008fea0003900000 */
[----:B------:R-:W3:Y:S02]  /*9520*/  @!P0 SYNCS.PHASECHK.TRANS64 P0, [R88+URZ+0x30], R3 ;  /* 0x00003003580085a7 */ /* 0x000ee400080010ff */
[----:B---3--:R-:W-:Y:S05]  /*9530*/  @!P0 BRA `(.L_x_138) ;  /* 0xfffffffc00f08947 */ /* 0x008fea000383ffff */
[----:B------:R-:W-:Y:S05]  /*9540*/  BRA `(.L_x_137) ;  /* 0xffffffe800307947 */ /* 0x000fea000383ffff */
        .weak           $__internal_0_$__cuda_sm10x_tcgen05_guardrail_trap_col_being_dealloced_not_returned_by_alloc
        .type           $__internal_0_$__cuda_sm10x_tcgen05_guardrail_trap_col_being_dealloced_not_returned_by_alloc,@function
        .size           $__internal_0_$__cuda_sm10x_tcgen05_guardrail_trap_col_being_dealloced_not_returned_by_alloc,($__internal_1_$__cuda_sm10x_tcgen05_guardrail_trap_phase_invalid_during_alloc - $__internal_0_$__cuda_sm10x_tcgen05_guardrail_trap_col_being_dealloced_not_returned_by_alloc)
$__internal_0_$__cuda_sm10x_tcgen05_guardrail_trap_col_being_dealloced_not_returned_by_alloc:
[----:B------:R-:W-:Y:S05]  /*9550*/  BPT.TRAP 0x1 ;  /* 0x000000040000795c */ /* 0x000fea0000300000 */
[----:B------:R-:W-:-:S04]  /*9560*/  HFMA2 R3, -RZ, RZ, 0, 0 ;  /* 0x00000000ff037431 */ /* 0x000fc800000001ff */
[----:B------:R-:W-:Y:S05]  /*9570*/  RET.REL.NODEC R2 `(_ZN7cutlass13device_kernelINS_4gemm6kernel13GemmUniversalIN4cute5tupleIJiiiiEEENS1_10collective13CollectiveMmaINS1_35MainloopSm100TmaUmmaWarpSpecializedILi3ELi2ELi4ENS5_IJNS4_1CILi4EEENSA_ILi1EEESC_EEEEENS5_IJNSA_ILi128EEESF_NSA_ILi64EEEEEENS_6half_tENS5_IJSC_llEEESI_SJ_NS4_8TiledMMAINS4_8MMA_AtomIJNS4_26SM100_MMA_F16BF16_2x1SM_SSISI_SI_fLi128ELi128ELNS4_4UMMA5MajorE1ELSO_1ELNSN_7ScaleInE0ELSP_0EEEEEENS4_6LayoutINS5_IJSC_SC_SC_EEENS5_IJNSA_ILi0EEESU_SU_EEEEENS5_IJNS4_10UnderscoreESX_SX_EEEEENS4_18SM100_TMA_2SM_LOADENS4_14ComposedLayoutINS4_7SwizzleILi3ELi4ELi3EEENS4_18smem_ptr_flag_bitsILi16EEENSS_INS5_IJSG_NSA_ILi8EEEEEENS5_IJSC_SG_EEEEEEEvNS4_8identityENS4_28SM100_TMA_2SM_LOAD_MULTICASTES1A_vS1B_EENS_8epilogue10collective18CollectiveEpilogueINS1E_23Sm100TmaWarpSpecializedILi4ELi2ELi16ELb1ELb0EEEJNS5_IJSG_SF_SG_EEENS5_IJNSS_ISG_SC_EENSS_INS5_IJNSA_ILi16EEENSA_ILi2EEEEEES18_EEEEESI_NS5_IJlSC_lEEESI_S1Q_NS1E_6fusion15FusionCallbacksIS1I_NS1R_17LinearCombinationISI_fSI_fLNS_15FloatRoundStyleE2EEES1J_S1P_JEEENS4_5SM1004TMEM4LOAD26SM100_TMEM_LOAD_32dp32b16xENS4_13SM90_TMA_LOADENS11_INS12_ILi1ELi4ELi3EEES15_NSS_INS5_IJS16_S1L_EEENS5_IJS1L_SC_EEEEEEENS4_39AutoVectorizingCopyWithAssumedAlignmentILi128EEENS4_14SM90_TMA_STOREES26_S28_S28_EEEvvEEEEvNT_6ParamsE) ;  /* 0xffffff6802a07950 */ /* 0x000fea0003c3ffff */
        .weak           $__internal_1_$__cuda_sm10x_tcgen05_guardrail_trap_phase_invalid_during_alloc
        .type           $__internal_1_$__cuda_sm10x_tcgen05_guardrail_trap_phase_invalid_during_alloc,@function
        .size           $__internal_1_$__cuda_sm10x_tcgen05_guardrail_trap_phase_invalid_during_alloc,($__internal_2_$__cuda_sm10x_tcgen05_guardrail_trap_unallocated_columns_being_dealloced - $__internal_1_$__cuda_sm10x_tcgen05_guardrail_trap_phase_invalid_during_alloc)
$__internal_1_$__cuda_sm10x_tcgen05_guardrail_trap_phase_invalid_during_alloc:
[----:B------:R-:W-:Y:S05]  /*9580*/  BPT.TRAP 0x1 ;  /* 0x000000040000795c */ /* 0x000fea0000300000 */
[----:B------:R-:W-:-:S04]  /*9590*/  MOV R3, 0x0 ;  /* 0x0000000000037802 */ /* 0x000fc80000000f00 */
[----:B------:R-:W-:Y:S05]  /*95a0*/  RET.REL.NODEC R2 `(_ZN7cutlass13device_kernelINS_4gemm6kernel13GemmUniversalIN4cute5tupleIJiiiiEEENS1_10collective13CollectiveMmaINS1_35MainloopSm100TmaUmmaWarpSpecializedILi3ELi2ELi4ENS5_IJNS4_1CILi4EEENSA_ILi1EEESC_EEEEENS5_IJNSA_ILi128EEESF_NSA_ILi64EEEEEENS_6half_tENS5_IJSC_llEEESI_SJ_NS4_8TiledMMAINS4_8MMA_AtomIJNS4_26SM100_MMA_F16BF16_2x1SM_SSISI_SI_fLi128ELi128ELNS4_4UMMA5MajorE1ELSO_1ELNSN_7ScaleInE0ELSP_0EEEEEENS4_6LayoutINS5_IJSC_SC_SC_EEENS5_IJNSA_ILi0EEESU_SU_EEEEENS5_IJNS4_10UnderscoreESX_SX_EEEEENS4_18SM100_TMA_2SM_LOADENS4_14ComposedLayoutINS4_7SwizzleILi3ELi4ELi3EEENS4_18smem_ptr_flag_bitsILi16EEENSS_INS5_IJSG_NSA_ILi8EEEEEENS5_IJSC_SG_EEEEEEEvNS4_8identityENS4_28SM100_TMA_2SM_LOAD_MULTICASTES1A_vS1B_EENS_8epilogue10collective18CollectiveEpilogueINS1E_23Sm100TmaWarpSpecializedILi4ELi2ELi16ELb1ELb0EEEJNS5_IJSG_SF_SG_EEENS5_IJNSS_ISG_SC_EENSS_INS5_IJNSA_ILi16EEENSA_ILi2EEEEEES18_EEEEESI_NS5_IJlSC_lEEESI_S1Q_NS1E_6fusion15FusionCallbacksIS1I_NS1R_17LinearCombinationISI_fSI_fLNS_15FloatRoundStyleE2EEES1J_S1P_JEEENS4_5SM1004TMEM4LOAD26SM100_TMEM_LOAD_32dp32b16xENS4_13SM90_TMA_LOADENS11_INS12_ILi1ELi4ELi3EEES15_NSS_INS5_IJS16_S1L_EEENS5_IJS1L_SC_EEEEEEENS4_39AutoVectorizingCopyWithAssumedAlignmentILi128EEENS4_14SM90_TMA_STOREES26_S28_S28_EEEvvEEEEvNT_6ParamsE) ;  /* 0xffffff6802947950 */ /* 0x000fea0003c3ffff */
        .weak           $__internal_2_$__cuda_sm10x_tcgen05_guardrail_trap_unallocated_columns_being_dealloced
        .type           $__internal_2_$__cuda_sm10x_tcgen05_guardrail_trap_unallocated_columns_being_dealloced,@function
        .size           $__internal_2_$__cuda_sm10x_tcgen05_guardrail_trap_unallocated_columns_being_dealloced,(.L_x_194 - $__internal_2_$__cuda_sm10x_tcgen05_guardrail_trap_unallocated_columns_being_dealloced)
$__internal_2_$__cuda_sm10x_tcgen05_guardrail_trap_unallocated_columns_being_dealloced:
[----:B------:R-:W-:Y:S05]  /*95b0*/  BPT.TRAP 0x1 ;  /* 0x000000040000795c */ /* 0x000fea0000300000 */
[----:B------:R-:W-:-:S04]  /*95c0*/  HFMA2 R3, -RZ, RZ, 0, 0 ;  /* 0x00000000ff037431 */ /* 0x000fc800000001ff */
[----:B------:R-:W-:Y:S05]  /*95d0*/  RET.REL.NODEC R2 `(_ZN7cutlass13device_kernelINS_4gemm6kernel13GemmUniversalIN4cute5tupleIJiiiiEEENS1_10collective13CollectiveMmaINS1_35MainloopSm100TmaUmmaWarpSpecializedILi3ELi2ELi4ENS5_IJNS4_1CILi4EEENSA_ILi1EEESC_EEEEENS5_IJNSA_ILi128EEESF_NSA_ILi64EEEEEENS_6half_tENS5_IJSC_llEEESI_SJ_NS4_8TiledMMAINS4_8MMA_AtomIJNS4_26SM100_MMA_F16BF16_2x1SM_SSISI_SI_fLi128ELi128ELNS4_4UMMA5MajorE1ELSO_1ELNSN_7ScaleInE0ELSP_0EEEEEENS4_6LayoutINS5_IJSC_SC_SC_EEENS5_IJNSA_ILi0EEESU_SU_EEEEENS5_IJNS4_10UnderscoreESX_SX_EEEEENS4_18SM100_TMA_2SM_LOADENS4_14ComposedLayoutINS4_7SwizzleILi3ELi4ELi3EEENS4_18smem_ptr_flag_bitsILi16EEENSS_INS5_IJSG_NSA_ILi8EEEEEENS5_IJSC_SG_EEEEEEEvNS4_8identityENS4_28SM100_TMA_2SM_LOAD_MULTICASTES1A_vS1B_EENS_8epilogue10collective18CollectiveEpilogueINS1E_23Sm100TmaWarpSpecializedILi4ELi2ELi16ELb1ELb0EEEJNS5_IJSG_SF_SG_EEENS5_IJNSS_ISG_SC_EENSS_INS5_IJNSA_ILi16EEENSA_ILi2EEEEEES18_EEEEESI_NS5_IJlSC_lEEESI_S1Q_NS1E_6fusion15FusionCallbacksIS1I_NS1R_17LinearCombinationISI_fSI_fLNS_15FloatRoundStyleE2EEES1J_S1P_JEEENS4_5SM1004TMEM4LOAD26SM100_TMEM_LOAD_32dp32b16xENS4_13SM90_TMA_LOADENS11_INS12_ILi1ELi4ELi3EEES15_NSS_INS5_IJS16_S1L_EEENS5_IJS1L_SC_EEEEEEENS4_39AutoVectorizingCopyWithAssumedAlignmentILi128EEENS4_14SM90_TMA_STOREES26_S28_S28_EEEvvEEEEvNT_6ParamsE) ;  /* 0xffffff6802887950 */ /* 0x000fea0003c3ffff */
.L_x_193:
[----:B------:R-:W-:-:S00]  /*95e0*/  BRA `(.L_x_193) ;  /* 0xfffffffc00fc7947 */ /* 0x000fc0000383ffff */
[----:B------:R-:W-:-:S00]  /*95f0*/  NOP ;  /* 0x0000000000007918 */ /* 0x000fc00000000000 */
        /* <DEDUP_REMOVED lines=8> */
.L_x_194:


//--------------------- .nv.global.init           --------------------------
	.section	.nv.global.init,"aw",@progbits
.nv.global.init:
	.type		$str$27,@object
	.size		$str$27,($str$28 - $str$27)
$str$27:
        /*0000*/ 	.byte	0x28, 0x61, 0x64, 0x64, 0x72, 0x65, 0x73, 0x73, 0x20, 0x26, 0x20, 0x6d, 0x61, 0x73, 0x6b, 0x29
        /*0010*/ 	.byte	0x20, 0x3d, 0x3d, 0x20, 0x30, 0x00
	.type		$str$28,@object
	.size		$str$28,($str$26 - $str$28)
$str$28:
        /*0016*/ 	.byte	0x2f, 0x74, 0x6d, 0x70, 0x2f, 0x63, 0x75, 0x74, 0x6c, 0x61, 0x73, 0x73, 0x5f, 0x73, 0x77, 0x65
        /*0026*/ 	.byte	0x65, 0x70, 0x5f, 0x73, 0x72, 0x63, 0x2f, 0x69, 0x6e, 0x63, 0x6c, 0x75, 0x64, 0x65, 0x2f, 0x63
        /*0036*/ 	.byte	0x75, 0x74, 0x65, 0x2f, 0x70, 0x6f, 0x69, 0x6e, 0x74, 0x65, 0x72, 0x5f, 0x66, 0x6c, 0x61, 0x67
        /*0046*/ 	.byte	0x67, 0x65, 0x64, 0x2e, 0x68, 0x70, 0x70, 0x00
	.type		$str$26,@object
	.size		$str$26,($str$25 - $str$26)
$str$26:
        /*004e*/ 	.byte	0x2f, 0x74, 0x6d, 0x70, 0x2f, 0x63, 0x75, 0x74, 0x6c, 0x61, 0x73, 0x73, 0x5f, 0x73, 0x77, 0x65
        /*005e*/ 	.byte	0x65, 0x70, 0x5f, 0x73, 0x72, 0x63, 0x2f, 0x69, 0x6e, 0x63, 0x6c, 0x75, 0x64, 0x65, 0x2f, 0x63
        /*006e*/ 	.byte	0x75, 0x74, 0x65, 0x2f, 0x61, 0x74, 0x6f, 0x6d, 0x2f, 0x63, 0x6f, 0x70, 0x79, 0x5f, 0x74, 0x72
        /*007e*/ 	.byte	0x61, 0x69, 0x74, 0x73, 0x5f, 0x73, 0x6d, 0x31, 0x30, 0x30, 0x2e, 0x68, 0x70, 0x70, 0x00
	.type		$str$25,@object
	.size		$str$25,(__unnamed_1 - $str$25)
$str$25:
        /*008d*/ 	.byte	0x28, 0x28, 0x75, 0x69, 0x6e, 0x74, 0x33, 0x32, 0x5f, 0x74, 0x28, 0x74, 0x68, 0x72, 0x65, 0x61
        /*009d*/ 	.byte	0x64, 0x49, 0x64, 0x78, 0x2e, 0x78, 0x29, 0x20, 0x2f, 0x20, 0x33, 0x32, 0x29, 0x20, 0x25, 0x20
        /*00ad*/ 	.byte	0x34, 0x29, 0x20, 0x3d, 0x3d, 0x20, 0x28, 0x28, 0x28, 0x74, 0x6d, 0x65, 0x6d, 0x5f, 0x61, 0x64
        /*00bd*/ 	.byte	0x64, 0x72, 0x20, 0x3e, 0x3e, 0x20, 0x31, 0x36, 0x29, 0x20, 0x2f, 0x20, 0x33, 0x32, 0x29, 0x20
        /*00cd*/ 	.byte	0x25, 0x20, 0x34, 0x29, 0x00
	.type		__unnamed_1,@object
	.size		__unnamed_1,(__unnamed_2 - __unnamed_1)
__unnamed_1:
        /*00d2*/ 	.byte	0x61, 0x75, 0x74, 0x6f, 0x20, 0x63, 0x75, 0x74, 0x65, 0x3a, 0x3a, 0x61, 0x73, 0x5f, 0x70, 0x6f
        /* <DEDUP_REMOVED lines=24> */
        /*0262*/ 	.byte	0x34, 0x38, 0x3e, 0x3e, 0x3e, 0x3e, 0x5d, 0x00
	.type		__unnamed_2,@object
	.size		__unnamed_2,(.L_2 - __unnamed_2)
__unnamed_2:
        /* <DEDUP_REMOVED lines=40> */
        /*04ea*/ 	.byte	0x3a, 0x3a, 0x43, 0x3c, 0x30, 0x3e, 0x3e, 0x3e, 0x3e, 0x5d, 0x00
.L_2:


//--------------------- .nv.shared._ZN7cutlass13device_kernelINS_4gemm6kernel13GemmUniversalIN4cute5tupleIJiiiiEEENS1_10collective13CollectiveMmaINS1_35MainloopSm100TmaUmmaWarpSpecializedILi3ELi2ELi4ENS5_IJNS4_1CILi4EEENSA_ILi1EEESC_EEEEENS5_IJNSA_ILi128EEESF_NSA_ILi64EEEEEENS_6half_tENS5_IJSC_llEEESI_SJ_NS4_8TiledMMAINS4_8MMA_AtomIJNS4_26SM100_MMA_F16BF16_2x1SM_SSISI_SI_fLi128ELi128ELNS4_4UMMA5MajorE1ELSO_1ELNSN_7ScaleInE0ELSP_0EEEEEENS4_6LayoutINS5_IJSC_SC_SC_EEENS5_IJNSA_ILi0EEESU_SU_EEEEENS5_IJNS4_10UnderscoreESX_SX_EEEEENS4_18SM100_TMA_2SM_LOADENS4_14ComposedLayoutINS4_7SwizzleILi3ELi4ELi3EEENS4_18smem_ptr_flag_bitsILi16EEENSS_INS5_IJSG_NSA_ILi8EEEEEENS5_IJSC_SG_EEEEEEEvNS4_8identityENS4_28SM100_TMA_2SM_LOAD_MULTICASTES1A_vS1B_EENS_8epilogue10collective18CollectiveEpilogueINS1E_23Sm100TmaWarpSpecializedILi4ELi2ELi16ELb1ELb0EEEJNS5_IJSG_SF_SG_EEENS5_IJNSS_ISG_SC_EENSS_INS5_IJNSA_ILi16EEENSA_ILi2EEEEEES18_EEEEESI_NS5_IJlSC_lEEESI_S1Q_NS1E_6fusion15FusionCallbacksIS1I_NS1R_17LinearCombinationISI_fSI_fLNS_15FloatRoundStyleE2EEES1J_S1P_JEEENS4_5SM1004TMEM4LOAD26SM100_TMEM_LOAD_32dp32b16xENS4_13SM90_TMA_LOADENS11_INS12_ILi1ELi4ELi3EEES15_NSS_INS5_IJS16_S1L_EEENS5_IJS1L_SC_EEEEEEENS4_39AutoVectorizingCopyWithAssumedAlignmentILi128EEENS4_14SM90_TMA_STOREES26_S28_S28_EEEvvEEEEvNT_6ParamsE --------------------------
	.section	.nv.shared._ZN7cutlass13device_kernelINS_4gemm6kernel13GemmUniversalIN4cute5tupleIJiiiiEEENS1_10collective13CollectiveMmaINS1_35MainloopSm100TmaUmmaWarpSpecializedILi3ELi2ELi4ENS5_IJNS4_1CILi4EEENSA_ILi1EEESC_EEEEENS5_IJNSA_ILi128EEESF_NSA_ILi64EEEEEENS_6half_tENS5_IJSC_llEEESI_SJ_NS4_8TiledMMAINS4_8MMA_AtomIJNS4_26SM100_MMA_F16BF16_2x1SM_SSISI_SI_fLi128ELi128ELNS4_4UMMA5MajorE1ELSO_1ELNSN_7ScaleInE0ELSP_0EEEEEENS4_6LayoutINS5_IJSC_SC_SC_EEENS5_IJNSA_ILi0EEESU_SU_EEEEENS5_IJNS4_10UnderscoreESX_SX_EEEEENS4_18SM100_TMA_2SM_LOADENS4_14ComposedLayoutINS4_7SwizzleILi3ELi4ELi3EEENS4_18smem_ptr_flag_bitsILi16EEENSS_INS5_IJSG_NSA_ILi8EEEEEENS5_IJSC_SG_EEEEEEEvNS4_8identityENS4_28SM100_TMA_2SM_LOAD_MULTICASTES1A_vS1B_EENS_8epilogue10collective18CollectiveEpilogueINS1E_23Sm100TmaWarpSpecializedILi4ELi2ELi16ELb1ELb0EEEJNS5_IJSG_SF_SG_EEENS5_IJNSS_ISG_SC_EENSS_INS5_IJNSA_ILi16EEENSA_ILi2EEEEEES18_EEEEESI_NS5_IJlSC_lEEESI_S1Q_NS1E_6fusion15FusionCallbacksIS1I_NS1R_17LinearCombinationISI_fSI_fLNS_15FloatRoundStyleE2EEES1J_S1P_JEEENS4_5SM1004TMEM4LOAD26SM100_TMEM_LOAD_32dp32b16xENS4_13SM90_TMA_LOADENS11_INS12_ILi1ELi4ELi3EEES15_NSS_INS5_IJS16_S1L_EEENS5_IJS1L_SC_EEEEEEENS4_39AutoVectorizingCopyWithAssumedAlignmentILi128EEENS4_14SM90_TMA_STOREES26_S28_S28_EEEvvEEEEvNT_6ParamsE,"aw",@nobits
	.sectionflags	@""
	.align	16
	.zero		1024


//--------------------- .nv.shared.reserved.0     --------------------------
	.section	.nv.shared.reserved.0,"aw",@nobits
	.weak		__nv_reservedSMEM_offset_0_alias
	.size		__nv_reservedSMEM_offset_0_alias, 0, 64
	.other		__nv_reservedSMEM_offset_0_alias,@"STO_CUDA_RESERVED_SHARED STV_DEFAULT"
__nv_reservedSMEM_offset_0_alias:
	.zero		0
.nv.shared.reserved.0:
	.zero		64
	.weak		__nv_reservedSMEM_tcgen05_partition
	.type		__nv_reservedSMEM_tcgen05_partition,@object
	.size		__nv_reservedSMEM_tcgen05_partition,(.L_0 - __nv_reservedSMEM_tcgen05_partition)
__nv_reservedSMEM_tcgen05_partition:
	.zero		32
.L_0:


//--------------------- .nv.global                --------------------------
	.section	.nv.global,"aw",@nobits
.nv.global:
	.type		_ZN40_INTERNAL_19c892f5_4_k_cu_243daebd_375274cute1_E,@object
	.size		_ZN40_INTERNAL_19c892f5_4_k_cu_243daebd_375274cute1_E,(_ZN40_INTERNAL_19c892f5_4_k_cu_243daebd_375274cuda3std3__45__cpo6cbeginE - _ZN40_INTERNAL_19c892f5_4_k_cu_243daebd_375274cute1_E)
_ZN40_INTERNAL_19c892f5_4_k_cu_243daebd_375274cute1_E:
	.zero		1
	.type		_ZN40_INTERNAL_19c892f5_4_k_cu_243daebd_375274cuda3std3__45__cpo6cbeginE,@object
	.size		_ZN40_INTERNAL_19c892f5_4_k_cu_243daebd_375274cuda3std3__45__cpo6cbeginE,(_ZN40_INTERNAL_19c892f5_4_k_cu_243daebd_375274cuda3std3__48in_placeE - _ZN40_INTERNAL_19c892f5_4_k_cu_243daebd_375274cuda3std3__45__cpo6cbeginE)
_ZN40_INTERNAL_19c892f5_4_k_cu_243daebd_375274cuda3std3__45__cpo6cbeginE:
	.zero		1
	.type		_ZN40_INTERNAL_19c892f5_4_k_cu_243daebd_375274cuda3std3__48in_placeE,@object
	.size		_ZN40_INTERNAL_19c892f5_4_k_cu_243daebd_375274cuda3std3__48in_placeE,(_ZN40_INTERNAL_19c892f5_4_k_cu_243daebd_375274cuda3std6ranges3__45__cpo9iter_moveE - _ZN40_INTERNAL_19c892f5_4_k_cu_243daebd_375274cuda3std3__48in_placeE)
_ZN40_INTERNAL_19c892f5_4_k_cu_243daebd_375274cuda3std3__48in_placeE:
	.zero		1
	.type		_ZN40_INTERNAL_19c892f5_4_k_cu_243daebd_375274cuda3std6ranges3__45__cpo9iter_moveE,@object
	.size		_ZN40_INTERNAL_19c892f5_4_k_cu_243daebd_375274cuda3std6ranges3__45__cpo9iter_moveE,(_ZN40_INTERNAL_19c892f5_4_k_cu_243daebd_375274cuda3std3__45__cpo5beginE - _ZN40_INTERNAL_19c892f5_4_k_cu_243daebd_375274cuda3std6ranges3__45__cpo9iter_moveE)
_ZN40_INTERNAL_19c892f5_4_k_cu_243daebd_375274cuda3std6ranges3__45__cpo9iter_moveE:
	.zero		1
	.type		_ZN40_INTERNAL_19c892f5_4_k_cu_243daebd_375274cuda3std3__45__cpo5beginE,@object
	.size		_ZN40_INTERNAL_19c892f5_4_k_cu_243daebd_375274cuda3std3__45__cpo5beginE,(_ZN40_INTERNAL_19c892f5_4_k_cu_243daebd_375274cuda3std3__442_GLOBAL__N__19c892f5_4_k_cu_243daebd_375276ignoreE - _ZN40_INTERNAL_19c892f5_4_k_cu_243daebd_375274cuda3std3__45__cpo5beginE)
_ZN40_INTERNAL_19c892f5_4_k_cu_243daebd_375274cuda3std3__45__cpo5beginE:
	.zero		1
	.type		_ZN40_INTERNAL_19c892f5_4_k_cu_243daebd_375274cuda3std3__442_GLOBAL__N__19c892f5_4_k_cu_243daebd_375276ignoreE,@object
	.size		_ZN40_INTERNAL_19c892f5_4_k_cu_243daebd_375274cuda3std3__442_GLOBAL__N__19c892f5_4_k_cu_243daebd_375276ignoreE,(_ZN40_INTERNAL_19c892f5_4_k_cu_243daebd_375274cute7productE - _ZN40_INTERNAL_19c892f5_4_k_cu_243daebd_375274cuda3std3__442_GLOBAL__N__19c892f5_4_k_cu_243daebd_375276ignoreE)
_ZN40_INTERNAL_19c892f5_4_k_cu_243daebd_375274cuda3std3__442_GLOBAL__N__19c892f5_4_k_cu_243daebd_375276ignoreE:
	.zero		1
	.type		_ZN40_INTERNAL_19c892f5_4_k_cu_243daebd_375274cute7productE,@object
	.size		_ZN40_INTERNAL_19c892f5_4_k_cu_243daebd_375274cute7productE,(_ZN40_INTERNAL_19c892f5_4_k_cu_243daebd_375274cuda3std3__45__cpo3endE - _ZN40_INTERNAL_19c892f5_4_k_cu_243daebd_375274cute7productE)
_ZN40_INTERNAL_19c892f5_4_k_cu_243daebd_375274cute7productE:
	.zero		1
	.type		_ZN40_INTERNAL_19c892f5_4_k_cu_243daebd_375274cuda3std3__45__cpo3endE,@object
	.size		_ZN40_INTERNAL_19c892f5_4_k_cu_243daebd_375274cuda3std3__45__cpo3endE,(_ZN40_INTERNAL_19c892f5_4_k_cu_243daebd_375274cuda3std3__419piecewise_constructE - _ZN40_INTERNAL_19c892f5_4_k_cu_243daebd_375274cuda3std3__45__cpo3endE)
_ZN40_INTERNAL_19c892f5_4_k_cu_243daebd_375274cuda3std3__45__cpo3endE:
	.zero		1
	.type		_ZN40_INTERNAL_19c892f5_4_k_cu_243daebd_375274cuda3std3__419piecewise_constructE,@object
	.size		_ZN40_INTERNAL_19c892f5_4_k_cu_243daebd_375274cuda3std3__419piecewise_constructE,(_ZN40_INTERNAL_19c892f5_4_k_cu_243daebd_375274cuda3std3__45__cpo4cendE - _ZN40_INTERNAL_19c892f5_4_k_cu_243daebd_375274cuda3std3__419piecewise_constructE)
_ZN40_INTERNAL_19c892f5_4_k_cu_243daebd_375274cuda3std3__419piecewise_constructE:
	.zero		1
	.type		_ZN40_INTERNAL_19c892f5_4_k_cu_243daebd_375274cuda3std3__45__cpo4cendE,@object
	.size		_ZN40_INTERNAL_19c892f5_4_k_cu_243daebd_375274cuda3std3__45__cpo4cendE,(_ZN40_INTERNAL_19c892f5_4_k_cu_243daebd_375274cuda3std6ranges3__45__cpo4swapE - _ZN40_INTERNAL_19c892f5_4_k_cu_243daebd_375274cuda3std3__45__cpo4cendE)
_ZN40_INTERNAL_19c892f5_4_k_cu_243daebd_375274cuda3std3__45__cpo4cendE:
	.zero		1
	.type		_ZN40_INTERNAL_19c892f5_4_k_cu_243daebd_375274cuda3std6ranges3__45__cpo4swapE,@object
	.size		_ZN40_INTERNAL_19c892f5_4_k_cu_243daebd_375274cuda3std6ranges3__45__cpo4swapE,(.L_10 - _ZN40_INTERNAL_19c892f5_4_k_cu_243daebd_375274cuda3std6ranges3__45__cpo4swapE)
_ZN40_INTERNAL_19c892f5_4_k_cu_243daebd_375274cuda3std6ranges3__45__cpo4swapE:
	.zero		1
.L_10:


//--------------------- .nv.constant0._ZN7cutlass13device_kernelINS_4gemm6kernel13GemmUniversalIN4cute5tupleIJiiiiEEENS1_10collective13CollectiveMmaINS1_35MainloopSm100TmaUmmaWarpSpecializedILi3ELi2ELi4ENS5_IJNS4_1CILi4EEENSA_ILi1EEESC_EEEEENS5_IJNSA_ILi128EEESF_NSA_ILi64EEEEEENS_6half_tENS5_IJSC_llEEESI_SJ_NS4_8TiledMMAINS4_8MMA_AtomIJNS4_26SM100_MMA_F16BF16_2x1SM_SSISI_SI_fLi128ELi128ELNS4_4UMMA5MajorE1ELSO_1ELNSN_7ScaleInE0ELSP_0EEEEEENS4_6LayoutINS5_IJSC_SC_SC_EEENS5_IJNSA_ILi0EEESU_SU_EEEEENS5_IJNS4_10UnderscoreESX_SX_EEEEENS4_18SM100_TMA_2SM_LOADENS4_14ComposedLayoutINS4_7SwizzleILi3ELi4ELi3EEENS4_18smem_ptr_flag_bitsILi16EEENSS_INS5_IJSG_NSA_ILi8EEEEEENS5_IJSC_SG_EEEEEEEvNS4_8identityENS4_28SM100_TMA_2SM_LOAD_MULTICASTES1A_vS1B_EENS_8epilogue10collective18CollectiveEpilogueINS1E_23Sm100TmaWarpSpecializedILi4ELi2ELi16ELb1ELb0EEEJNS5_IJSG_SF_SG_EEENS5_IJNSS_ISG_SC_EENSS_INS5_IJNSA_ILi16EEENSA_ILi2EEEEEES18_EEEEESI_NS5_IJlSC_lEEESI_S1Q_NS1E_6fusion15FusionCallbacksIS1I_NS1R_17LinearCombinationISI_fSI_fLNS_15FloatRoundStyleE2EEES1J_S1P_JEEENS4_5SM1004TMEM4LOAD26SM100_TMEM_LOAD_32dp32b16xENS4_13SM90_TMA_LOADENS11_INS12_ILi1ELi4ELi3EEES15_NSS_INS5_IJS16_S1L_EEENS5_IJS1L_SC_EEEEEEENS4_39AutoVectorizingCopyWithAssumedAlignmentILi128EEENS4_14SM90_TMA_STOREES26_S28_S28_EEEvvEEEEvNT_6ParamsE --------------------------
	.section	.nv.constant0._ZN7cutlass13device_kernelINS_4gemm6kernel13GemmUniversalIN4cute5tupleIJiiiiEEENS1_10collective13CollectiveMmaINS1_35MainloopSm100TmaUmmaWarpSpecializedILi3ELi2ELi4ENS5_IJNS4_1CILi4EEENSA_ILi1EEESC_EEEEENS5_IJNSA_ILi128EEESF_NSA_ILi64EEEEEENS_6half_tENS5_IJSC_llEEESI_SJ_NS4_8TiledMMAINS4_8MMA_AtomIJNS4_26SM100_MMA_F16BF16_2x1SM_SSISI_SI_fLi128ELi128ELNS4_4UMMA5MajorE1ELSO_1ELNSN_7ScaleInE0ELSP_0EEEEEENS4_6LayoutINS5_IJSC_SC_SC_EEENS5_IJNSA_ILi0EEESU_SU_EEEEENS5_IJNS4_10UnderscoreESX_SX_EEEEENS4_18SM100_TMA_2SM_LOADENS4_14ComposedLayoutINS4_7SwizzleILi3ELi4ELi3EEENS4_18smem_ptr_flag_bitsILi16EEENSS_INS5_IJSG_NSA_ILi8EEEEEENS5_IJSC_SG_EEEEEEEvNS4_8identityENS4_28SM100_TMA_2SM_LOAD_MULTICASTES1A_vS1B_EENS_8epilogue10collective18CollectiveEpilogueINS1E_23Sm100TmaWarpSpecializedILi4ELi2ELi16ELb1ELb0EEEJNS5_IJSG_SF_SG_EEENS5_IJNSS_ISG_SC_EENSS_INS5_IJNSA_ILi16EEENSA_ILi2EEEEEES18_EEEEESI_NS5_IJlSC_lEEESI_S1Q_NS1E_6fusion15FusionCallbacksIS1I_NS1R_17LinearCombinationISI_fSI_fLNS_15FloatRoundStyleE2EEES1J_S1P_JEEENS4_5SM1004TMEM4LOAD26SM100_TMEM_LOAD_32dp32b16xENS4_13SM90_TMA_LOADENS11_INS12_ILi1ELi4ELi3EEES15_NSS_INS5_IJS16_S1L_EEENS5_IJS1L_SC_EEEEEEENS4_39AutoVectorizingCopyWithAssumedAlignmentILi128EEENS4_14SM90_TMA_STOREES26_S28_S28_EEEvvEEEEvNT_6ParamsE,"a",@progbits
	.sectionflags	@""
	.align	4
.nv.constant0._ZN7cutlass13device_kernelINS_4gemm6kernel13GemmUniversalIN4cute5tupleIJiiiiEEENS1_10collective13CollectiveMmaINS1_35MainloopSm100TmaUmmaWarpSpecializedILi3ELi2ELi4ENS5_IJNS4_1CILi4EEENSA_ILi1EEESC_EEEEENS5_IJNSA_ILi128EEESF_NSA_ILi64EEEEEENS_6half_tENS5_IJSC_llEEESI_SJ_NS4_8TiledMMAINS4_8MMA_AtomIJNS4_26SM100_MMA_F16BF16_2x1SM_SSISI_SI_fLi128ELi128ELNS4_4UMMA5MajorE1ELSO_1ELNSN_7ScaleInE0ELSP_0EEEEEENS4_6LayoutINS5_IJSC_SC_SC_EEENS5_IJNSA_ILi0EEESU_SU_EEEEENS5_IJNS4_10UnderscoreESX_SX_EEEEENS4_18SM100_TMA_2SM_LOADENS4_14ComposedLayoutINS4_7SwizzleILi3ELi4ELi3EEENS4_18smem_ptr_flag_bitsILi16EEENSS_INS5_IJSG_NSA_ILi8EEEEEENS5_IJSC_SG_EEEEEEEvNS4_8identityENS4_28SM100_TMA_2SM_LOAD_MULTICASTES1A_vS1B_EENS_8epilogue10collective18CollectiveEpilogueINS1E_23Sm100TmaWarpSpecializedILi4ELi2ELi16ELb1ELb0EEEJNS5_IJSG_SF_SG_EEENS5_IJNSS_ISG_SC_EENSS_INS5_IJNSA_ILi16EEENSA_ILi2EEEEEES18_EEEEESI_NS5_IJlSC_lEEESI_S1Q_NS1E_6fusion15FusionCallbacksIS1I_NS1R_17LinearCombinationISI_fSI_fLNS_15FloatRoundStyleE2EEES1J_S1P_JEEENS4_5SM1004TMEM4LOAD26SM100_TMEM_LOAD_32dp32b16xENS4_13SM90_TMA_LOADENS11_INS12_ILi1ELi4ELi3EEES15_NSS_INS5_IJS16_S1L_EEENS5_IJS1L_SC_EEEEEEENS4_39AutoVectorizingCopyWithAssumedAlignmentILi128EEENS4_14SM90_TMA_STOREES26_S28_S28_EEEvvEEEEvNT_6ParamsE:
	.zero		2944


//--------------------- SYMBOLS --------------------------

	.type		.nv.reservedSmem.offset0,@object
	.size		.nv.reservedSmem.offset0,0x4
	.type		.nv.reservedSmem.cap,@object
	.size		.nv.reservedSmem.cap,0x4
	.type		__assertfail,@function
